	.target	sm_90a

	.elftype	@"ET_EXEC"


//--------------------- .note.nv.tkinfo           --------------------------
	.section	.note.nv.tkinfo,"",@"SHT_NOTE"
	.sectionflags	@"SHF_NOTE_NV_TKINFO"
	.tkinfo
        /*0018*/ 	.word	0x00000002
        /*0030*/ 	.string	""
        /*0030*/ 	.string	"ptxas"
        /*0030*/ 	.string	"Cuda compilation tools, release 13.0, V13.0.88"
        /*0030*/ 	.string	"Build cuda_13.0.r13.0/compiler.36424714_0"
        /*0030*/ 	.string	"-arch sm_90a -m 64 "



//--------------------- .note.nv.cuinfo           --------------------------
	.section	.note.nv.cuinfo,"",@"SHT_NOTE"
	.sectionflags	@"SHF_NOTE_NV_CUINFO"
        /*0018*/ 	.short	0x0002
        /*001a*/ 	.short	0x005a
        /*001c*/ 	.short	0x0082
	.zero		2


//--------------------- .nv.info                  --------------------------
	.section	.nv.info,"",@"SHT_CUDA_INFO"
	.align	4


	//----- nvinfo : EIATTR_REGCOUNT
	.align		4
        /*0000*/ 	.byte	0x04, 0x2f
        /*0002*/ 	.short	(.L_15 - .L_14)
	.align		4
.L_14:
        /*0004*/ 	.word	index@(_ZN7cutlass13device_kernelINS_4gemm6kernel13GemmUniversalIN4cute5tupleIJiiiiEEENS1_10collective13CollectiveMmaINS1_34MainloopSm90TmaGmmaWarpSpecializedILi14ENS5_IJNS4_1CILi1EEESB_SB_EEENS1_35KernelTmaWarpSpecializedCooperativeEEENS5_IJNSA_ILi128EEESF_NSA_ILi32EEEEEENS_6half_tENS5_IJlSB_lEEESI_SJ_NS4_8TiledMMAINS4_8MMA_AtomIJNS4_4SM904GMMA26MMA_64x128x16_F32F16F16_SSILNSN_5MajorE0ELSP_0ELNSN_7ScaleInE1ELSQ_1EEEEEENS4_6LayoutINS5_IJNSA_ILi2EEESB_SB_EEENS5_IJSB_NSA_ILi0EEESW_EEEEENS5_IJNS4_10UnderscoreESZ_SZ_EEEEENS4_13SM90_TMA_LOADENS4_14ComposedLayoutINS4_7SwizzleILi2ELi4ELi3EEENS4_18smem_ptr_flag_bitsILi16EEENST_INS5_IJNSA_ILi8EEESG_EEENS5_IJSG_SB_EEEEEEEvNS4_8identityES12_S1C_vS1D_EENS_8epilogue10collective6detail29Sm90TmaWarpSpecializedAdapterINS1G_15DefaultEpilogueISI_SJ_SJ_NS1F_6thread17LinearCombinationISI_Li1EffLNS1K_9ScaleType4KindE0ELNS_15FloatRoundStyleE2ESI_EENS1_15EpilogueDefaultEEEEEvvEEEEvNT_6ParamsE)
        /*0008*/ 	.word	0x000000a8


	//----- nvinfo : EIATTR_FRAME_SIZE
	.align		4
.L_15:
        /*000c*/ 	.byte	0x04, 0x11
        /*000e*/ 	.short	(.L_17 - .L_16)
	.align		4
.L_16:
        /*0010*/ 	.word	index@(_ZN7cutlass13device_kernelINS_4gemm6kernel13GemmUniversalIN4cute5tupleIJiiiiEEENS1_10collective13CollectiveMmaINS1_34MainloopSm90TmaGmmaWarpSpecializedILi14ENS5_IJNS4_1CILi1EEESB_SB_EEENS1_35KernelTmaWarpSpecializedCooperativeEEENS5_IJNSA_ILi128EEESF_NSA_ILi32EEEEEENS_6half_tENS5_IJlSB_lEEESI_SJ_NS4_8TiledMMAINS4_8MMA_AtomIJNS4_4SM904GMMA26MMA_64x128x16_F32F16F16_SSILNSN_5MajorE0ELSP_0ELNSN_7ScaleInE1ELSQ_1EEEEEENS4_6LayoutINS5_IJNSA_ILi2EEESB_SB_EEENS5_IJSB_NSA_ILi0EEESW_EEEEENS5_IJNS4_10UnderscoreESZ_SZ_EEEEENS4_13SM90_TMA_LOADENS4_14ComposedLayoutINS4_7SwizzleILi2ELi4ELi3EEENS4_18smem_ptr_flag_bitsILi16EEENST_INS5_IJNSA_ILi8EEESG_EEENS5_IJSG_SB_EEEEEEEvNS4_8identityES12_S1C_vS1D_EENS_8epilogue10collective6detail29Sm90TmaWarpSpecializedAdapterINS1G_15DefaultEpilogueISI_SJ_SJ_NS1F_6thread17LinearCombinationISI_Li1EffLNS1K_9ScaleType4KindE0ELNS_15FloatRoundStyleE2ESI_EENS1_15EpilogueDefaultEEEEEvvEEEEvNT_6ParamsE)
        /*0014*/ 	.word	0x00000000


	//----- nvinfo : EIATTR_MIN_STACK_SIZE
	.align		4
.L_17:
        /*0018*/ 	.byte	0x04, 0x12
        /*001a*/ 	.short	(.L_19 - .L_18)
	.align		4
.L_18:
        /*001c*/ 	.word	index@(_ZN7cutlass13device_kernelINS_4gemm6kernel13GemmUniversalIN4cute5tupleIJiiiiEEENS1_10collective13CollectiveMmaINS1_34MainloopSm90TmaGmmaWarpSpecializedILi14ENS5_IJNS4_1CILi1EEESB_SB_EEENS1_35KernelTmaWarpSpecializedCooperativeEEENS5_IJNSA_ILi128EEESF_NSA_ILi32EEEEEENS_6half_tENS5_IJlSB_lEEESI_SJ_NS4_8TiledMMAINS4_8MMA_AtomIJNS4_4SM904GMMA26MMA_64x128x16_F32F16F16_SSILNSN_5MajorE0ELSP_0ELNSN_7ScaleInE1ELSQ_1EEEEEENS4_6LayoutINS5_IJNSA_ILi2EEESB_SB_EEENS5_IJSB_NSA_ILi0EEESW_EEEEENS5_IJNS4_10UnderscoreESZ_SZ_EEEEENS4_13SM90_TMA_LOADENS4_14ComposedLayoutINS4_7SwizzleILi2ELi4ELi3EEENS4_18smem_ptr_flag_bitsILi16EEENST_INS5_IJNSA_ILi8EEESG_EEENS5_IJSG_SB_EEEEEEEvNS4_8identityES12_S1C_vS1D_EENS_8epilogue10collective6detail29Sm90TmaWarpSpecializedAdapterINS1G_15DefaultEpilogueISI_SJ_SJ_NS1F_6thread17LinearCombinationISI_Li1EffLNS1K_9ScaleType4KindE0ELNS_15FloatRoundStyleE2ESI_EENS1_15EpilogueDefaultEEEEEvvEEEEvNT_6ParamsE)
        /*0020*/ 	.word	0x00000000
.L_19:


//--------------------- .nv.compat                --------------------------
	.section	.nv.compat,"",@"SHT_CUDA_COMPAT_INFO"
	.align	4
        /*0000*/ 	.byte	0x02, 0x09, 0x01, 0x00, 0x02, 0x02, 0x04, 0x00, 0x02, 0x05, 0x05, 0x00, 0x03, 0x07, 0x01, 0x01
        /*0010*/ 	.byte	0x02, 0x03, 0x01, 0x00, 0x02, 0x06, 0x01, 0x00, 0x04, 0x0b, 0x08, 0x00, 0x00, 0x00, 0x00, 0x00
        /*0020*/ 	.byte	0x00, 0x00, 0x00, 0x00


//--------------------- .nv.info._ZN7cutlass13device_kernelINS_4gemm6kernel13GemmUniversalIN4cute5tupleIJiiiiEEENS1_10collective13CollectiveMmaINS1_34MainloopSm90TmaGmmaWarpSpecializedILi14ENS5_IJNS4_1CILi1EEESB_SB_EEENS1_35KernelTmaWarpSpecializedCooperativeEEENS5_IJNSA_ILi128EEESF_NSA_ILi32EEEEEENS_6half_tENS5_IJlSB_lEEESI_SJ_NS4_8TiledMMAINS4_8MMA_AtomIJNS4_4SM904GMMA26MMA_64x128x16_F32F16F16_SSILNSN_5MajorE0ELSP_0ELNSN_7ScaleInE1ELSQ_1EEEEEENS4_6LayoutINS5_IJNSA_ILi2EEESB_SB_EEENS5_IJSB_NSA_ILi0EEESW_EEEEENS5_IJNS4_10UnderscoreESZ_SZ_EEEEENS4_13SM90_TMA_LOADENS4_14ComposedLayoutINS4_7SwizzleILi2ELi4ELi3EEENS4_18smem_ptr_flag_bitsILi16EEENST_INS5_IJNSA_ILi8EEESG_EEENS5_IJSG_SB_EEEEEEEvNS4_8identityES12_S1C_vS1D_EENS_8epilogue10collective6detail29Sm90TmaWarpSpecializedAdapterINS1G_15DefaultEpilogueISI_SJ_SJ_NS1F_6thread17LinearCombinationISI_Li1EffLNS1K_9ScaleType4KindE0ELNS_15FloatRoundStyleE2ESI_EENS1_15EpilogueDefaultEEEEEvvEEEEvNT_6ParamsE --------------------------
	.section	.nv.info._ZN7cutlass13device_kernelINS_4gemm6kernel13GemmUniversalIN4cute5tupleIJiiiiEEENS1_10collective13CollectiveMmaINS1_34MainloopSm90TmaGmmaWarpSpecializedILi14ENS5_IJNS4_1CILi1EEESB_SB_EEENS1_35KernelTmaWarpSpecializedCooperativeEEENS5_IJNSA_ILi128EEESF_NSA_ILi32EEEEEENS_6half_tENS5_IJlSB_lEEESI_SJ_NS4_8TiledMMAINS4_8MMA_AtomIJNS4_4SM904GMMA26MMA_64x128x16_F32F16F16_SSILNSN_5MajorE0ELSP_0ELNSN_7ScaleInE1ELSQ_1EEEEEENS4_6LayoutINS5_IJNSA_ILi2EEESB_SB_EEENS5_IJSB_NSA_ILi0EEESW_EEEEENS5_IJNS4_10UnderscoreESZ_SZ_EEEEENS4_13SM90_TMA_LOADENS4_14ComposedLayoutINS4_7SwizzleILi2ELi4ELi3EEENS4_18smem_ptr_flag_bitsILi16EEENST_INS5_IJNSA_ILi8EEESG_EEENS5_IJSG_SB_EEEEEEEvNS4_8identityES12_S1C_vS1D_EENS_8epilogue10collective6detail29Sm90TmaWarpSpecializedAdapterINS1G_15DefaultEpilogueISI_SJ_SJ_NS1F_6thread17LinearCombinationISI_Li1EffLNS1K_9ScaleType4KindE0ELNS_15FloatRoundStyleE2ESI_EENS1_15EpilogueDefaultEEEEEvvEEEEvNT_6ParamsE,"",@"SHT_CUDA_INFO"
	.sectionflags	@""
	.align	4


	//----- nvinfo : EIATTR_CUDA_API_VERSION
	.align		4
        /*0000*/ 	.byte	0x04, 0x37
        /*0002*/ 	.short	(.L_21 - .L_20)
.L_20:
        /*0004*/ 	.word	0x00000082


	//----- nvinfo : EIATTR_KPARAM_INFO
	.align		4
.L_21:
        /*0008*/ 	.byte	0x04, 0x17
        /*000a*/ 	.short	(.L_23 - .L_22)
.L_22:
        /*000c*/ 	.word	0x00000000
        /*0010*/ 	.short	0x0000
        /*0012*/ 	.short	0x0070
        /*0014*/ 	.byte	0x00, 0xf0, 0x01, 0x10


	//----- nvinfo : EIATTR_SPARSE_MMA_MASK
	.align		4
.L_23:
        /*0018*/ 	.byte	0x03, 0x50
        /*001a*/ 	.short	0x0000


	//----- nvinfo : EIATTR_MAXREG_COUNT
	.align		4
        /*001c*/ 	.byte	0x03, 0x1b
        /*001e*/ 	.short	0x00a8


	//----- nvinfo : EIATTR_NUM_BARRIERS
	.align		4
        /*0020*/ 	.byte	0x02, 0x4c
        /*0022*/ 	.byte	0x01
	.zero		1


	//----- nvinfo : EIATTR_EXTERNS
	.align		4
        /*0024*/ 	.byte	0x04, 0x0f
        /*0026*/ 	.short	(.L_25 - .L_24)


	//   ....[0]....
	.align		4
.L_24:
        /*0028*/ 	.word	index@(__assertfail)


	//----- nvinfo : EIATTR_MERCURY_ISA_VERSION
	.align		4
.L_25:
        /*002c*/ 	.byte	0x03, 0x5f
        /*002e*/ 	.short	0x0101


	//----- nvinfo : EIATTR_INT_WARP_WIDE_INSTR_OFFSETS
	.align		4
        /*0030*/ 	.byte	0x04, 0x31
        /*0032*/ 	.short	(.L_27 - .L_26)


	//   ....[0]....
.L_26:
        /*0034*/ 	.word	0x00000520


	//   ....[1]....
        /*0038*/ 	.word	0x00000550


	//   ....[2]....
        /*003c*/ 	.word	0x00000630


	//----- nvinfo : EIATTR_COOP_GROUP_MASK_REGIDS
	.align		4
.L_27:
        /*0040*/ 	.byte	0x04, 0x29
        /*0042*/ 	.short	(.L_29 - .L_28)


	//   ....[0]....
.L_28:
        /*0044*/ 	.word	0xffffffff


	//   ....[1]....
        /*0048*/ 	.word	0xffffffff


	//   ....[2]....
        /*004c*/ 	.word	0xffffffff


	//   ....[3]....
        /*0050*/ 	.word	0xffffffff


	//   ....[4]....
        /*0054*/ 	.word	0xffffffff


	//----- nvinfo : EIATTR_COOP_GROUP_INSTR_OFFSETS
	.align		4
.L_29:
        /*0058*/ 	.byte	0x04, 0x28
        /*005a*/ 	.short	(.L_31 - .L_30)


	//   ....[0]....
.L_30:
        /*005c*/ 	.word	0x00000060


	//   ....[1]....
        /*0060*/ 	.word	0x00000070


	//   ....[2]....
        /*0064*/ 	.word	0x00000130


	//   ....[3]....
        /*0068*/ 	.word	0x00000430


	//   ....[4]....
        /*006c*/ 	.word	0x000010e0


	//----- nvinfo : EIATTR_REG_RECONFIG
	.align		4
.L_31:
        /*0070*/ 	.byte	0x01, 0x54
	.zero		2


	//----- nvinfo : EIATTR_SYSCALL_OFFSETS
	.align		4
        /*0074*/ 	.byte	0x04, 0x46
        /*0076*/ 	.short	(.L_33 - .L_32)


	//   ....[0]....
.L_32:
        /*0078*/ 	.word	0x000012a0


	//----- nvinfo : EIATTR_MBARRIER_INSTR_OFFSETS
	.align		4
.L_33:
        /*007c*/ 	.byte	0x04, 0x39
        /*007e*/ 	.short	(.L_35 - .L_34)


	//   ....[0]....
.L_34:
        /*0080*/ 	.word	0x00000250
        /*0084*/ 	.word	0x000000ff
        /*0088*/ 	.word	0x00000000
        /*008c*/ 	.short	0x0100
        /*008e*/ 	.byte	0x08
	.zero		1


	//   ....[1]....
        /*0090*/ 	.word	0x00000260
        /*0094*/ 	.word	0x000000ff
        /*0098*/ 	.word	0x00000070
        /*009c*/ 	.short	0x0100
        /*009e*/ 	.byte	0x08
	.zero		1


	//   ....[2]....
        /*00a0*/ 	.word	0x00000270
        /*00a4*/ 	.word	0x000000ff
        /*00a8*/ 	.word	0x00000008
        /*00ac*/ 	.short	0x0100
        /*00ae*/ 	.byte	0x08
	.zero		1


	//   ....[3]....
        /*00b0*/ 	.word	0x00000280
        /*00b4*/ 	.word	0x000000ff
        /*00b8*/ 	.word	0x00000078
        /*00bc*/ 	.short	0x0100
        /*00be*/ 	.byte	0x08
	.zero		1


	//   ....[4]....
        /*00c0*/ 	.word	0x00000290
        /*00c4*/ 	.word	0x000000ff
        /*00c8*/ 	.word	0x00000010
        /*00cc*/ 	.short	0x0100
        /*00ce*/ 	.byte	0x08
	.zero		1


	//   ....[5]....
        /*00d0*/ 	.word	0x000002a0
        /*00d4*/ 	.word	0x000000ff
        /*00d8*/ 	.word	0x00000080
        /*00dc*/ 	.short	0x0100
        /*00de*/ 	.byte	0x08
	.zero		1


	//   ....[6]....
        /*00e0*/ 	.word	0x000002b0
        /*00e4*/ 	.word	0x000000ff
        /*00e8*/ 	.word	0x00000018
        /*00ec*/ 	.short	0x0100
        /*00ee*/ 	.byte	0x08
	.zero		1


	//   ....[7]....
        /*00f0*/ 	.word	0x000002c0
        /*00f4*/ 	.word	0x000000ff
        /*00f8*/ 	.word	0x00000088
        /*00fc*/ 	.short	0x0100
        /*00fe*/ 	.byte	0x08
	.zero		1


	//   ....[8]....
        /*0100*/ 	.word	0x000002d0
        /*0104*/ 	.word	0x000000ff
        /*0108*/ 	.word	0x00000020
        /*010c*/ 	.short	0x0100
        /*010e*/ 	.byte	0x08
	.zero		1


	//   ....[9]....
        /*0110*/ 	.word	0x000002e0
        /*0114*/ 	.word	0x000000ff
        /*0118*/ 	.word	0x00000090
        /*011c*/ 	.short	0x0100
        /*011e*/ 	.byte	0x08
	.zero		1


	//   ....[10]....
        /*0120*/ 	.word	0x000002f0
        /*0124*/ 	.word	0x000000ff
        /*0128*/ 	.word	0x00000028
        /*012c*/ 	.short	0x0100
        /*012e*/ 	.byte	0x08
	.zero		1


	//   ....[11]....
        /*0130*/ 	.word	0x00000300
        /*0134*/ 	.word	0x000000ff
        /*0138*/ 	.word	0x00000098
        /*013c*/ 	.short	0x0100
        /*013e*/ 	.byte	0x08
	.zero		1


	//   ....[12]....
        /*0140*/ 	.word	0x00000310
        /*0144*/ 	.word	0x000000ff
        /*0148*/ 	.word	0x00000030
        /*014c*/ 	.short	0x0100
        /*014e*/ 	.byte	0x08
	.zero		1


	//   ....[13]....
        /*0150*/ 	.word	0x00000320
        /*0154*/ 	.word	0x000000ff
        /*0158*/ 	.word	0x000000a0
        /*015c*/ 	.short	0x0100
        /*015e*/ 	.byte	0x08
	.zero		1


	//   ....[14]....
        /*0160*/ 	.word	0x00000330
        /*0164*/ 	.word	0x000000ff
        /*0168*/ 	.word	0x00000038
        /*016c*/ 	.short	0x0100
        /*016e*/ 	.byte	0x08
	.zero		1


	//   ....[15]....
        /*0170*/ 	.word	0x00000340
        /*0174*/ 	.word	0x000000ff
        /*0178*/ 	.word	0x000000a8
        /*017c*/ 	.short	0x0100
        /*017e*/ 	.byte	0x08
	.zero		1


	//   ....[16]....
        /*0180*/ 	.word	0x00000350
        /*0184*/ 	.word	0x000000ff
        /*0188*/ 	.word	0x00000040
        /*018c*/ 	.short	0x0100
        /*018e*/ 	.byte	0x08
	.zero		1


	//   ....[17]....
        /*0190*/ 	.word	0x00000360
        /*0194*/ 	.word	0x000000ff
        /*0198*/ 	.word	0x000000b0
        /*019c*/ 	.short	0x0100
        /*019e*/ 	.byte	0x08
	.zero		1


	//   ....[18]....
        /*01a0*/ 	.word	0x00000370
        /*01a4*/ 	.word	0x000000ff
        /*01a8*/ 	.word	0x00000048
        /*01ac*/ 	.short	0x0100
        /*01ae*/ 	.byte	0x08
	.zero		1


	//   ....[19]....
        /*01b0*/ 	.word	0x00000380
        /*01b4*/ 	.word	0x000000ff
        /*01b8*/ 	.word	0x000000b8
        /*01bc*/ 	.short	0x0100
        /*01be*/ 	.byte	0x08
	.zero		1


	//   ....[20]....
        /*01c0*/ 	.word	0x00000390
        /*01c4*/ 	.word	0x000000ff
        /*01c8*/ 	.word	0x00000050
        /*01cc*/ 	.short	0x0100
        /*01ce*/ 	.byte	0x08
	.zero		1


	//   ....[21]....
        /*01d0*/ 	.word	0x000003a0
        /*01d4*/ 	.word	0x000000ff
        /*01d8*/ 	.word	0x000000c0
        /*01dc*/ 	.short	0x0100
        /*01de*/ 	.byte	0x08
	.zero		1


	//   ....[22]....
        /*01e0*/ 	.word	0x000003b0
        /*01e4*/ 	.word	0x000000ff
        /*01e8*/ 	.word	0x00000058
        /*01ec*/ 	.short	0x0100
        /*01ee*/ 	.byte	0x08
	.zero		1


	//   ....[23]....
        /*01f0*/ 	.word	0x000003c0
        /*01f4*/ 	.word	0x000000ff
        /*01f8*/ 	.word	0x000000c8
        /*01fc*/ 	.short	0x0100
        /*01fe*/ 	.byte	0x08
	.zero		1


	//   ....[24]....
        /*0200*/ 	.word	0x000003d0
        /*0204*/ 	.word	0x000000ff
        /*0208*/ 	.word	0x00000060
        /*020c*/ 	.short	0x0100
        /*020e*/ 	.byte	0x08
	.zero		1


	//   ....[25]....
        /*0210*/ 	.word	0x000003e0
        /*0214*/ 	.word	0x000000ff
        /*0218*/ 	.word	0x000000d0
        /*021c*/ 	.short	0x0100
        /*021e*/ 	.byte	0x08
	.zero		1


	//   ....[26]....
        /*0220*/ 	.word	0x000003f0
        /*0224*/ 	.word	0x000000ff
        /*0228*/ 	.word	0x00000068
        /*022c*/ 	.short	0x0100
        /*022e*/ 	.byte	0x08
	.zero		1


	//   ....[27]....
        /*0230*/ 	.word	0x00000400
        /*0234*/ 	.word	0x000000ff
        /*0238*/ 	.word	0x000000d8
        /*023c*/ 	.short	0x0100
        /*023e*/ 	.byte	0x08
	.zero		1


	//   ....[28]....
        /*0240*/ 	.word	0x000006a0
        /*0244*/ 	.word	0x000000ff
        /*0248*/ 	.word	0x000000f0
        /*024c*/ 	.short	0x0100
        /*024e*/ 	.byte	0x06
	.zero		1


	//   ....[29]....
        /*0250*/ 	.word	0x00000700
        /*0254*/ 	.word	0x000000ff
        /*0258*/ 	.word	0x000000f8
        /*025c*/ 	.short	0x0100
        /*025e*/ 	.byte	0x06
	.zero		1


	//   ....[30]....
        /*0260*/ 	.word	0x00001320
        /*0264*/ 	.word	0x00000003
        /*0268*/ 	.word	0x00000000
        /*026c*/ 	.short	0x010a
        /*026e*/ 	.byte	0x3f
	.zero		1


	//   ....[31]....
        /*0270*/ 	.word	0x00001360
        /*0274*/ 	.word	0x00000003
        /*0278*/ 	.word	0x00000000
        /*027c*/ 	.short	0x010a
        /*027e*/ 	.byte	0x3f
	.zero		1


	//   ....[32]....
        /*0280*/ 	.word	0x00001600
        /*0284*/ 	.word	0x000000ff
        /*0288*/ 	.word	0x00000000
        /*028c*/ 	.short	0x010a
        /*028e*/ 	.byte	0x04
	.zero		1


	//   ....[33]....
        /*0290*/ 	.word	0x00001640
        /*0294*/ 	.word	0x000000ff
        /*0298*/ 	.word	0x00000000
        /*029c*/ 	.short	0x010a
        /*029e*/ 	.byte	0x04
	.zero		1


	//   ....[34]....
        /*02a0*/ 	.word	0x000017a0
        /*02a4*/ 	.word	0x000000ff
        /*02a8*/ 	.word	0x00000000
        /*02ac*/ 	.short	0x0101
        /*02ae*/ 	.byte	0x04
	.zero		1


	//   ....[35]....
        /*02b0*/ 	.word	0x000019b0
        /*02b4*/ 	.word	0x000000ff
        /*02b8*/ 	.word	0x00000000
        /*02bc*/ 	.short	0x0101
        /*02be*/ 	.byte	0x06
	.zero		1


	//   ....[36]....
        /*02c0*/ 	.word	0x00006d50
        /*02c4*/ 	.word	0x0000000e
        /*02c8*/ 	.word	0x00000070
        /*02cc*/ 	.short	0x010a
        /*02ce*/ 	.byte	0x3f
	.zero		1


	//   ....[37]....
        /*02d0*/ 	.word	0x000070c0
        /*02d4*/ 	.word	0x00000006
        /*02d8*/ 	.word	0x000000f8
        /*02dc*/ 	.short	0x0101
        /*02de*/ 	.byte	0x3f
	.zero		1


	//   ....[38]....
        /*02e0*/ 	.word	0x000077f0
        /*02e4*/ 	.word	0x00000007
        /*02e8*/ 	.word	0x00000000
        /*02ec*/ 	.short	0x010a
        /*02ee*/ 	.byte	0x3f
	.zero		1


	//   ....[39]....
        /*02f0*/ 	.word	0x00007870
        /*02f4*/ 	.word	0x00000009
        /*02f8*/ 	.word	0x00000000
        /*02fc*/ 	.short	0x010a
        /*02fe*/ 	.byte	0x3f
	.zero		1


	//   ....[40]....
        /*0300*/ 	.word	0x00007900
        /*0304*/ 	.word	0x00000006
        /*0308*/ 	.word	0x00000000
        /*030c*/ 	.short	0x010a
        /*030e*/ 	.byte	0x3f
	.zero		1


	//   ....[41]....
        /*0310*/ 	.word	0x00007990
        /*0314*/ 	.word	0x00000009
        /*0318*/ 	.word	0x00000000
        /*031c*/ 	.short	0x010a
        /*031e*/ 	.byte	0x3f
	.zero		1


	//   ....[42]....
        /*0320*/ 	.word	0x00007a20
        /*0324*/ 	.word	0x00000006
        /*0328*/ 	.word	0x00000000
        /*032c*/ 	.short	0x010a
        /*032e*/ 	.byte	0x3f
	.zero		1


	//   ....[43]....
        /*0330*/ 	.word	0x00007ab0
        /*0334*/ 	.word	0x00000009
        /*0338*/ 	.word	0x00000000
        /*033c*/ 	.short	0x010a
        /*033e*/ 	.byte	0x3f
	.zero		1


	//   ....[44]....
        /*0340*/ 	.word	0x00007b40
        /*0344*/ 	.word	0x00000006
        /*0348*/ 	.word	0x00000000
        /*034c*/ 	.short	0x010a
        /*034e*/ 	.byte	0x3f
	.zero		1


	//   ....[45]....
        /*0350*/ 	.word	0x00007bd0
        /*0354*/ 	.word	0x00000009
        /*0358*/ 	.word	0x00000000
        /*035c*/ 	.short	0x010a
        /*035e*/ 	.byte	0x3f
	.zero		1


	//   ....[46]....
        /*0360*/ 	.word	0x00007c60
        /*0364*/ 	.word	0x00000006
        /*0368*/ 	.word	0x00000000
        /*036c*/ 	.short	0x010a
        /*036e*/ 	.byte	0x3f
	.zero		1


	//   ....[47]....
        /*0370*/ 	.word	0x00007cf0
        /*0374*/ 	.word	0x00000009
        /*0378*/ 	.word	0x00000000
        /*037c*/ 	.short	0x010a
        /*037e*/ 	.byte	0x3f
	.zero		1


	//   ....[48]....
        /*0380*/ 	.word	0x00007d80
        /*0384*/ 	.word	0x00000006
        /*0388*/ 	.word	0x00000000
        /*038c*/ 	.short	0x010a
        /*038e*/ 	.byte	0x3f
	.zero		1


	//   ....[49]....
        /*0390*/ 	.word	0x00007e10
        /*0394*/ 	.word	0x00000009
        /*0398*/ 	.word	0x00000000
        /*039c*/ 	.short	0x010a
        /*039e*/ 	.byte	0x3f
	.zero		1


	//   ....[50]....
        /*03a0*/ 	.word	0x00007ea0
        /*03a4*/ 	.word	0x00000006
        /*03a8*/ 	.word	0x00000000
        /*03ac*/ 	.short	0x010a
        /*03ae*/ 	.byte	0x3f
	.zero		1


	//   ....[51]....
        /*03b0*/ 	.word	0x00007f30
        /*03b4*/ 	.word	0x00000003
        /*03b8*/ 	.word	0x00000000
        /*03bc*/ 	.short	0x010a
        /*03be*/ 	.byte	0x3f
	.zero		1


	//   ....[52]....
        /*03c0*/ 	.word	0x00007f90
        /*03c4*/ 	.word	0x00000003
        /*03c8*/ 	.word	0x00000000
        /*03cc*/ 	.short	0x010a
        /*03ce*/ 	.byte	0x3f
	.zero		1


	//   ....[53]....
        /*03d0*/ 	.word	0x00007ff0
        /*03d4*/ 	.word	0x00000004
        /*03d8*/ 	.word	0x00000000
        /*03dc*/ 	.short	0x010a
        /*03de*/ 	.byte	0x3f
	.zero		1


	//   ....[54]....
        /*03e0*/ 	.word	0x000080c0
        /*03e4*/ 	.word	0x0000000e
        /*03e8*/ 	.word	0x00000070
        /*03ec*/ 	.short	0x010a
        /*03ee*/ 	.byte	0x3f
	.zero		1


	//   ....[55]....
        /*03f0*/ 	.word	0x00008190
        /*03f4*/ 	.word	0x00000007
        /*03f8*/ 	.word	0x00000000
        /*03fc*/ 	.short	0x010a
        /*03fe*/ 	.byte	0x3f
	.zero		1


	//   ....[56]....
        /*0400*/ 	.word	0x000081e0
        /*0404*/ 	.word	0x00000009
        /*0408*/ 	.word	0x00000000
        /*040c*/ 	.short	0x010a
        /*040e*/ 	.byte	0x3f
	.zero		1


	//   ....[57]....
        /*0410*/ 	.word	0x00008230
        /*0414*/ 	.word	0x00000006
        /*0418*/ 	.word	0x00000000
        /*041c*/ 	.short	0x010a
        /*041e*/ 	.byte	0x3f
	.zero		1


	//   ....[58]....
        /*0420*/ 	.word	0x00008280
        /*0424*/ 	.word	0x00000009
        /*0428*/ 	.word	0x00000000
        /*042c*/ 	.short	0x010a
        /*042e*/ 	.byte	0x3f
	.zero		1


	//   ....[59]....
        /*0430*/ 	.word	0x000082d0
        /*0434*/ 	.word	0x00000006
        /*0438*/ 	.word	0x00000000
        /*043c*/ 	.short	0x010a
        /*043e*/ 	.byte	0x3f
	.zero		1


	//   ....[60]....
        /*0440*/ 	.word	0x00008320
        /*0444*/ 	.word	0x00000009
        /*0448*/ 	.word	0x00000000
        /*044c*/ 	.short	0x010a
        /*044e*/ 	.byte	0x3f
	.zero		1


	//   ....[61]....
        /*0450*/ 	.word	0x00008370
        /*0454*/ 	.word	0x00000006
        /*0458*/ 	.word	0x00000000
        /*045c*/ 	.short	0x010a
        /*045e*/ 	.byte	0x3f
	.zero		1


	//   ....[62]....
        /*0460*/ 	.word	0x000083c0
        /*0464*/ 	.word	0x00000009
        /*0468*/ 	.word	0x00000000
        /*046c*/ 	.short	0x010a
        /*046e*/ 	.byte	0x3f
	.zero		1


	//   ....[63]....
        /*0470*/ 	.word	0x00008410
        /*0474*/ 	.word	0x00000006
        /*0478*/ 	.word	0x00000000
        /*047c*/ 	.short	0x010a
        /*047e*/ 	.byte	0x3f
	.zero		1


	//   ....[64]....
        /*0480*/ 	.word	0x00008460
        /*0484*/ 	.word	0x00000009
        /*0488*/ 	.word	0x00000000
        /*048c*/ 	.short	0x010a
        /*048e*/ 	.byte	0x3f
	.zero		1


	//   ....[65]....
        /*0490*/ 	.word	0x000084b0
        /*0494*/ 	.word	0x00000006
        /*0498*/ 	.word	0x00000000
        /*049c*/ 	.short	0x010a
        /*049e*/ 	.byte	0x3f
	.zero		1


	//   ....[66]....
        /*04a0*/ 	.word	0x00008500
        /*04a4*/ 	.word	0x00000009
        /*04a8*/ 	.word	0x00000000
        /*04ac*/ 	.short	0x010a
        /*04ae*/ 	.byte	0x3f
	.zero		1


	//   ....[67]....
        /*04b0*/ 	.word	0x00008550
        /*04b4*/ 	.word	0x00000006
        /*04b8*/ 	.word	0x00000000
        /*04bc*/ 	.short	0x010a
        /*04be*/ 	.byte	0x3f
	.zero		1


	//----- nvinfo : EIATTR_NUM_MBARRIERS
	.align		4
.L_35:
        /*04c0*/ 	.byte	0x03, 0x38
        /*04c2*/ 	.short	0x001e


	//----- nvinfo : EIATTR_EXIT_INSTR_OFFSETS
	.align		4
        /*04c4*/ 	.byte	0x04, 0x1c
        /*04c6*/ 	.short	(.L_37 - .L_36)


	//   ....[0]....
.L_36:
        /*04c8*/ 	.word	0x00000750


	//   ....[1]....
        /*04cc*/ 	.word	0x00001010


	//   ....[2]....
        /*04d0*/ 	.word	0x000063c0


	//   ....[3]....
        /*04d4*/ 	.word	0x000069f0


	//   ....[4]....
        /*04d8*/ 	.word	0x00007f80


	//----- nvinfo : EIATTR_MAX_THREADS
	.align		4
.L_37:
        /*04dc*/ 	.byte	0x04, 0x05
        /*04de*/ 	.short	(.L_39 - .L_38)
.L_38:
        /*04e0*/ 	.word	0x00000180
        /*04e4*/ 	.word	0x00000001
        /*04e8*/ 	.word	0x00000001


	//----- nvinfo : EIATTR_CRS_STACK_SIZE
	.align		4
.L_39:
        /*04ec*/ 	.byte	0x04, 0x1e
        /*04ee*/ 	.short	(.L_41 - .L_40)
.L_40:
        /*04f0*/ 	.word	0x00000000


	//----- nvinfo : EIATTR_CBANK_PARAM_SIZE
	.align		4
.L_41:
        /*04f4*/ 	.byte	0x03, 0x19
        /*04f6*/ 	.short	0x0470


	//----- nvinfo : EIATTR_PARAM_CBANK
	.align		4
        /*04f8*/ 	.byte	0x04, 0x0a
        /*04fa*/ 	.short	(.L_43 - .L_42)
	.align		4
.L_42:
        /*04fc*/ 	.word	index@(.nv.constant0._ZN7cutlass13device_kernelINS_4gemm6kernel13GemmUniversalIN4cute5tupleIJiiiiEEENS1_10collective13CollectiveMmaINS1_34MainloopSm90TmaGmmaWarpSpecializedILi14ENS5_IJNS4_1CILi1EEESB_SB_EEENS1_35KernelTmaWarpSpecializedCooperativeEEENS5_IJNSA_ILi128EEESF_NSA_ILi32EEEEEENS_6half_tENS5_IJlSB_lEEESI_SJ_NS4_8TiledMMAINS4_8MMA_AtomIJNS4_4SM904GMMA26MMA_64x128x16_F32F16F16_SSILNSN_5MajorE0ELSP_0ELNSN_7ScaleInE1ELSQ_1EEEEEENS4_6LayoutINS5_IJNSA_ILi2EEESB_SB_EEENS5_IJSB_NSA_ILi0EEESW_EEEEENS5_IJNS4_10UnderscoreESZ_SZ_EEEEENS4_13SM90_TMA_LOADENS4_14ComposedLayoutINS4_7SwizzleILi2ELi4ELi3EEENS4_18smem_ptr_flag_bitsILi16EEENST_INS5_IJNSA_ILi8EEESG_EEENS5_IJSG_SB_EEEEEEEvNS4_8identityES12_S1C_vS1D_EENS_8epilogue10collective6detail29Sm90TmaWarpSpecializedAdapterINS1G_15DefaultEpilogueISI_SJ_SJ_NS1F_6thread17LinearCombinationISI_Li1EffLNS1K_9ScaleType4KindE0ELNS_15FloatRoundStyleE2ESI_EENS1_15EpilogueDefaultEEEEEvvEEEEvNT_6ParamsE)
        /*0500*/ 	.short	0x0210
        /*0502*/ 	.short	0x0470


	//----- nvinfo : EIATTR_SW_WAR
	.align		4
.L_43:
        /*0504*/ 	.byte	0x04, 0x36
        /*0506*/ 	.short	(.L_45 - .L_44)
.L_44:
        /*0508*/ 	.word	0x00000008
.L_45:


//--------------------- .nv.callgraph             --------------------------
	.section	.nv.callgraph,"",@"SHT_CUDA_CALLGRAPH"
	.align	4
	.sectionentsize	8
	.align		4
        /*0000*/ 	.word	0x00000000
	.align		4
        /*0004*/ 	.word	0xffffffff
	.align		4
        /*0008*/ 	.word	index@(_ZN7cutlass13device_kernelINS_4gemm6kernel13GemmUniversalIN4cute5tupleIJiiiiEEENS1_10collective13CollectiveMmaINS1_34MainloopSm90TmaGmmaWarpSpecializedILi14ENS5_IJNS4_1CILi1EEESB_SB_EEENS1_35KernelTmaWarpSpecializedCooperativeEEENS5_IJNSA_ILi128EEESF_NSA_ILi32EEEEEENS_6half_tENS5_IJlSB_lEEESI_SJ_NS4_8TiledMMAINS4_8MMA_AtomIJNS4_4SM904GMMA26MMA_64x128x16_F32F16F16_SSILNSN_5MajorE0ELSP_0ELNSN_7ScaleInE1ELSQ_1EEEEEENS4_6LayoutINS5_IJNSA_ILi2EEESB_SB_EEENS5_IJSB_NSA_ILi0EEESW_EEEEENS5_IJNS4_10UnderscoreESZ_SZ_EEEEENS4_13SM90_TMA_LOADENS4_14ComposedLayoutINS4_7SwizzleILi2ELi4ELi3EEENS4_18smem_ptr_flag_bitsILi16EEENST_INS5_IJNSA_ILi8EEESG_EEENS5_IJSG_SB_EEEEEEEvNS4_8identityES12_S1C_vS1D_EENS_8epilogue10collective6detail29Sm90TmaWarpSpecializedAdapterINS1G_15DefaultEpilogueISI_SJ_SJ_NS1F_6thread17LinearCombinationISI_Li1EffLNS1K_9ScaleType4KindE0ELNS_15FloatRoundStyleE2ESI_EENS1_15EpilogueDefaultEEEEEvvEEEEvNT_6ParamsE)
	.align		4
        /*000c*/ 	.word	index@(__assertfail)
	.align		4
        /*0010*/ 	.word	0x00000000
	.align		4
        /*0014*/ 	.word	0xfffffffe
	.align		4
        /*0018*/ 	.word	0x00000000
	.align		4
        /*001c*/ 	.word	0xfffffffd
	.align		4
        /*0020*/ 	.word	0x00000000
	.align		4
        /*0024*/ 	.word	0xfffffffc


//--------------------- .nv.constant4             --------------------------
	.section	.nv.constant4,"a",@progbits
	.align	8
	.align		8
.nv.constant4:
        /*0000*/ 	.dword	__assertfail
	.align		8
        /*0008*/ 	.dword	__unnamed_1
	.align		8
        /*0010*/ 	.dword	_ZN40_INTERNAL_32c14908_4_k_cu_779723e1_165814cuda3std3__45__cpo5beginE
	.align		8
        /*0018*/ 	.dword	_ZN40_INTERNAL_32c14908_4_k_cu_779723e1_165814cuda3std3__45__cpo3endE
	.align		8
        /*0020*/ 	.dword	_ZN40_INTERNAL_32c14908_4_k_cu_779723e1_165814cuda3std3__45__cpo6cbeginE
	.align		8
        /*0028*/ 	.dword	_ZN40_INTERNAL_32c14908_4_k_cu_779723e1_165814cuda3std3__45__cpo4cendE
	.align		8
        /*0030*/ 	.dword	_ZN40_INTERNAL_32c14908_4_k_cu_779723e1_165814cuda3std3__442_GLOBAL__N__32c14908_4_k_cu_779723e1_165816ignoreE
	.align		8
        /*0038*/ 	.dword	_ZN40_INTERNAL_32c14908_4_k_cu_779723e1_165814cuda3std3__419piecewise_constructE
	.align		8
        /*0040*/ 	.dword	_ZN40_INTERNAL_32c14908_4_k_cu_779723e1_165814cuda3std3__48in_placeE
	.align		8
        /*0048*/ 	.dword	_ZN40_INTERNAL_32c14908_4_k_cu_779723e1_165814cuda3std6ranges3__45__cpo4swapE
	.align		8
        /*0050*/ 	.dword	_ZN40_INTERNAL_32c14908_4_k_cu_779723e1_165814cuda3std6ranges3__45__cpo9iter_moveE
	.align		8
        /*0058*/ 	.dword	_ZN40_INTERNAL_32c14908_4_k_cu_779723e1_165814cute7productE
	.align		8
        /*0060*/ 	.dword	_ZN40_INTERNAL_32c14908_4_k_cu_779723e1_165814cute1_E
	.align		8
        /*0068*/ 	.dword	$str$22
	.align		8
        /*0070*/ 	.dword	$str$23


//--------------------- .text._ZN7cutlass13device_kernelINS_4gemm6kernel13GemmUniversalIN4cute5tupleIJiiiiEEENS1_10collective13CollectiveMmaINS1_34MainloopSm90TmaGmmaWarpSpecializedILi14ENS5_IJNS4_1CILi1EEESB_SB_EEENS1_35KernelTmaWarpSpecializedCooperativeEEENS5_IJNSA_ILi128EEESF_NSA_ILi32EEEEEENS_6half_tENS5_IJlSB_lEEESI_SJ_NS4_8TiledMMAINS4_8MMA_AtomIJNS4_4SM904GMMA26MMA_64x128x16_F32F16F16_SSILNSN_5MajorE0ELSP_0ELNSN_7ScaleInE1ELSQ_1EEEEEENS4_6LayoutINS5_IJNSA_ILi2EEESB_SB_EEENS5_IJSB_NSA_ILi0EEESW_EEEEENS5_IJNS4_10UnderscoreESZ_SZ_EEEEENS4_13SM90_TMA_LOADENS4_14ComposedLayoutINS4_7SwizzleILi2ELi4ELi3EEENS4_18smem_ptr_flag_bitsILi16EEENST_INS5_IJNSA_ILi8EEESG_EEENS5_IJSG_SB_EEEEEEEvNS4_8identityES12_S1C_vS1D_EENS_8epilogue10collective6detail29Sm90TmaWarpSpecializedAdapterINS1G_15DefaultEpilogueISI_SJ_SJ_NS1F_6thread17LinearCombinationISI_Li1EffLNS1K_9ScaleType4KindE0ELNS_15FloatRoundStyleE2ESI_EENS1_15EpilogueDefaultEEEEEvvEEEEvNT_6ParamsE --------------------------
	.section	.text._ZN7cutlass13device_kernelINS_4gemm6kernel13GemmUniversalIN4cute5tupleIJiiiiEEENS1_10collective13CollectiveMmaINS1_34MainloopSm90TmaGmmaWarpSpecializedILi14ENS5_IJNS4_1CILi1EEESB_SB_EEENS1_35KernelTmaWarpSpecializedCooperativeEEENS5_IJNSA_ILi128EEESF_NSA_ILi32EEEEEENS_6half_tENS5_IJlSB_lEEESI_SJ_NS4_8TiledMMAINS4_8MMA_AtomIJNS4_4SM904GMMA26MMA_64x128x16_F32F16F16_SSILNSN_5MajorE0ELSP_0ELNSN_7ScaleInE1ELSQ_1EEEEEENS4_6LayoutINS5_IJNSA_ILi2EEESB_SB_EEENS5_IJSB_NSA_ILi0EEESW_EEEEENS5_IJNS4_10UnderscoreESZ_SZ_EEEEENS4_13SM90_TMA_LOADENS4_14ComposedLayoutINS4_7SwizzleILi2ELi4ELi3EEENS4_18smem_ptr_flag_bitsILi16EEENST_INS5_IJNSA_ILi8EEESG_EEENS5_IJSG_SB_EEEEEEEvNS4_8identityES12_S1C_vS1D_EENS_8epilogue10collective6detail29Sm90TmaWarpSpecializedAdapterINS1G_15DefaultEpilogueISI_SJ_SJ_NS1F_6thread17LinearCombinationISI_Li1EffLNS1K_9ScaleType4KindE0ELNS_15FloatRoundStyleE2ESI_EENS1_15EpilogueDefaultEEEEEvvEEEEvNT_6ParamsE,"ax",@progbits
	.align	128
.text._ZN7cutlass13device_kernelINS_4gemm6kernel13GemmUniversalIN4cute5tupleIJiiiiEEENS1_10collective13CollectiveMmaINS1_34MainloopSm90TmaGmmaWarpSpecializedILi14ENS5_IJNS4_1CILi1EEESB_SB_EEENS1_35KernelTmaWarpSpecializedCooperativeEEENS5_IJNSA_ILi128EEESF_NSA_ILi32EEEEEENS_6half_tENS5_IJlSB_lEEESI_SJ_NS4_8TiledMMAINS4_8MMA_AtomIJNS4_4SM904GMMA26MMA_64x128x16_F32F16F16_SSILNSN_5MajorE0ELSP_0ELNSN_7ScaleInE1ELSQ_1EEEEEENS4_6LayoutINS5_IJNSA_ILi2EEESB_SB_EEENS5_IJSB_NSA_ILi0EEESW_EEEEENS5_IJNS4_10UnderscoreESZ_SZ_EEEEENS4_13SM90_TMA_LOADENS4_14ComposedLayoutINS4_7SwizzleILi2ELi4ELi3EEENS4_18smem_ptr_flag_bitsILi16EEENST_INS5_IJNSA_ILi8EEESG_EEENS5_IJSG_SB_EEEEEEEvNS4_8identityES12_S1C_vS1D_EENS_8epilogue10collective6detail29Sm90TmaWarpSpecializedAdapterINS1G_15DefaultEpilogueISI_SJ_SJ_NS1F_6thread17LinearCombinationISI_Li1EffLNS1K_9ScaleType4KindE0ELNS_15FloatRoundStyleE2ESI_EENS1_15EpilogueDefaultEEEEEvvEEEEvNT_6ParamsE:
        .type           _ZN7cutlass13device_kernelINS_4gemm6kernel13GemmUniversalIN4cute5tupleIJiiiiEEENS1_10collective13CollectiveMmaINS1_34MainloopSm90TmaGmmaWarpSpecializedILi14ENS5_IJNS4_1CILi1EEESB_SB_EEENS1_35KernelTmaWarpSpecializedCooperativeEEENS5_IJNSA_ILi128EEESF_NSA_ILi32EEEEEENS_6half_tENS5_IJlSB_lEEESI_SJ_NS4_8TiledMMAINS4_8MMA_AtomIJNS4_4SM904GMMA26MMA_64x128x16_F32F16F16_SSILNSN_5MajorE0ELSP_0ELNSN_7ScaleInE1ELSQ_1EEEEEENS4_6LayoutINS5_IJNSA_ILi2EEESB_SB_EEENS5_IJSB_NSA_ILi0EEESW_EEEEENS5_IJNS4_10UnderscoreESZ_SZ_EEEEENS4_13SM90_TMA_LOADENS4_14ComposedLayoutINS4_7SwizzleILi2ELi4ELi3EEENS4_18smem_ptr_flag_bitsILi16EEENST_INS5_IJNSA_ILi8EEESG_EEENS5_IJSG_SB_EEEEEEEvNS4_8identityES12_S1C_vS1D_EENS_8epilogue10collective6detail29Sm90TmaWarpSpecializedAdapterINS1G_15DefaultEpilogueISI_SJ_SJ_NS1F_6thread17LinearCombinationISI_Li1EffLNS1K_9ScaleType4KindE0ELNS_15FloatRoundStyleE2ESI_EENS1_15EpilogueDefaultEEEEEvvEEEEvNT_6ParamsE,@function
        .size           _ZN7cutlass13device_kernelINS_4gemm6kernel13GemmUniversalIN4cute5tupleIJiiiiEEENS1_10collective13CollectiveMmaINS1_34MainloopSm90TmaGmmaWarpSpecializedILi14ENS5_IJNS4_1CILi1EEESB_SB_EEENS1_35KernelTmaWarpSpecializedCooperativeEEENS5_IJNSA_ILi128EEESF_NSA_ILi32EEEEEENS_6half_tENS5_IJlSB_lEEESI_SJ_NS4_8TiledMMAINS4_8MMA_AtomIJNS4_4SM904GMMA26MMA_64x128x16_F32F16F16_SSILNSN_5MajorE0ELSP_0ELNSN_7ScaleInE1ELSQ_1EEEEEENS4_6LayoutINS5_IJNSA_ILi2EEESB_SB_EEENS5_IJSB_NSA_ILi0EEESW_EEEEENS5_IJNS4_10UnderscoreESZ_SZ_EEEEENS4_13SM90_TMA_LOADENS4_14ComposedLayoutINS4_7SwizzleILi2ELi4ELi3EEENS4_18smem_ptr_flag_bitsILi16EEENST_INS5_IJNSA_ILi8EEESG_EEENS5_IJSG_SB_EEEEEEEvNS4_8identityES12_S1C_vS1D_EENS_8epilogue10collective6detail29Sm90TmaWarpSpecializedAdapterINS1G_15DefaultEpilogueISI_SJ_SJ_NS1F_6thread17LinearCombinationISI_Li1EffLNS1K_9ScaleType4KindE0ELNS_15FloatRoundStyleE2ESI_EENS1_15EpilogueDefaultEEEEEvvEEEEvNT_6ParamsE,(.L_x_215 - _ZN7cutlass13device_kernelINS_4gemm6kernel13GemmUniversalIN4cute5tupleIJiiiiEEENS1_10collective13CollectiveMmaINS1_34MainloopSm90TmaGmmaWarpSpecializedILi14ENS5_IJNS4_1CILi1EEESB_SB_EEENS1_35KernelTmaWarpSpecializedCooperativeEEENS5_IJNSA_ILi128EEESF_NSA_ILi32EEEEEENS_6half_tENS5_IJlSB_lEEESI_SJ_NS4_8TiledMMAINS4_8MMA_AtomIJNS4_4SM904GMMA26MMA_64x128x16_F32F16F16_SSILNSN_5MajorE0ELSP_0ELNSN_7ScaleInE1ELSQ_1EEEEEENS4_6LayoutINS5_IJNSA_ILi2EEESB_SB_EEENS5_IJSB_NSA_ILi0EEESW_EEEEENS5_IJNS4_10UnderscoreESZ_SZ_EEEEENS4_13SM90_TMA_LOADENS4_14ComposedLayoutINS4_7SwizzleILi2ELi4ELi3EEENS4_18smem_ptr_flag_bitsILi16EEENST_INS5_IJNSA_ILi8EEESG_EEENS5_IJSG_SB_EEEEEEEvNS4_8identityES12_S1C_vS1D_EENS_8epilogue10collective6detail29Sm90TmaWarpSpecializedAdapterINS1G_15DefaultEpilogueISI_SJ_SJ_NS1F_6thread17LinearCombinationISI_Li1EffLNS1K_9ScaleType4KindE0ELNS_15FloatRoundStyleE2ESI_EENS1_15EpilogueDefaultEEEEEvvEEEEvNT_6ParamsE)
        .other          _ZN7cutlass13device_kernelINS_4gemm6kernel13GemmUniversalIN4cute5tupleIJiiiiEEENS1_10collective13CollectiveMmaINS1_34MainloopSm90TmaGmmaWarpSpecializedILi14ENS5_IJNS4_1CILi1EEESB_SB_EEENS1_35KernelTmaWarpSpecializedCooperativeEEENS5_IJNSA_ILi128EEESF_NSA_ILi32EEEEEENS_6half_tENS5_IJlSB_lEEESI_SJ_NS4_8TiledMMAINS4_8MMA_AtomIJNS4_4SM904GMMA26MMA_64x128x16_F32F16F16_SSILNSN_5MajorE0ELSP_0ELNSN_7ScaleInE1ELSQ_1EEEEEENS4_6LayoutINS5_IJNSA_ILi2EEESB_SB_EEENS5_IJSB_NSA_ILi0EEESW_EEEEENS5_IJNS4_10UnderscoreESZ_SZ_EEEEENS4_13SM90_TMA_LOADENS4_14ComposedLayoutINS4_7SwizzleILi2ELi4ELi3EEENS4_18smem_ptr_flag_bitsILi16EEENST_INS5_IJNSA_ILi8EEESG_EEENS5_IJSG_SB_EEEEEEEvNS4_8identityES12_S1C_vS1D_EENS_8epilogue10collective6detail29Sm90TmaWarpSpecializedAdapterINS1G_15DefaultEpilogueISI_SJ_SJ_NS1F_6thread17LinearCombinationISI_Li1EffLNS1K_9ScaleType4KindE0ELNS_15FloatRoundStyleE2ESI_EENS1_15EpilogueDefaultEEEEEvvEEEEvNT_6ParamsE,@"STO_CUDA_ENTRY STV_DEFAULT"
_ZN7cutlass13device_kernelINS_4gemm6kernel13GemmUniversalIN4cute5tupleIJiiiiEEENS1_10collective13CollectiveMmaINS1_34MainloopSm90TmaGmmaWarpSpecializedILi14ENS5_IJNS4_1CILi1EEESB_SB_EEENS1_35KernelTmaWarpSpecializedCooperativeEEENS5_IJNSA_ILi128EEESF_NSA_ILi32EEEEEENS_6half_tENS5_IJlSB_lEEESI_SJ_NS4_8TiledMMAINS4_8MMA_AtomIJNS4_4SM904GMMA26MMA_64x128x16_F32F16F16_SSILNSN_5MajorE0ELSP_0ELNSN_7ScaleInE1ELSQ_1EEEEEENS4_6LayoutINS5_IJNSA_ILi2EEESB_SB_EEENS5_IJSB_NSA_ILi0EEESW_EEEEENS5_IJNS4_10UnderscoreESZ_SZ_EEEEENS4_13SM90_TMA_LOADENS4_14ComposedLayoutINS4_7SwizzleILi2ELi4ELi3EEENS4_18smem_ptr_flag_bitsILi16EEENST_INS5_IJNSA_ILi8EEESG_EEENS5_IJSG_SB_EEEEEEEvNS4_8identityES12_S1C_vS1D_EENS_8epilogue10collective6detail29Sm90TmaWarpSpecializedAdapterINS1G_15DefaultEpilogueISI_SJ_SJ_NS1F_6thread17LinearCombinationISI_Li1EffLNS1K_9ScaleType4KindE0ELNS_15FloatRoundStyleE2ESI_EENS1_15EpilogueDefaultEEEEEvvEEEEvNT_6ParamsE:
[----:B------:R-:W0:Y:S01]  /*0000*/  LDC R1, c[0x0][0x28] ;  /* 0x00000a00ff017b82 */ /* 0x000e220000000800 */
[----:B------:R-:W1:Y:S01]  /*0010*/  S2R R18, SR_TID.X ;  /* 0x0000000000127919 */ /* 0x000e620000002100 */
[----:B------:R-:W-:Y:S01]  /*0020*/  ELECT P0, URZ, PT ;  /* 0x00000000003f782f */ /* 0x000fe20003800000 */
[----:B------:R-:W-:Y:S01]  /*0030*/  BSSY B0, `(.L_x_0) ;  /* 0x000000f000007945 */ /* 0x000fe20003800000 */
[--C-:B-1----:R-:W-:Y:S02]  /*0040*/  SHF.R.U32.HI R0, RZ, 0x5, R18.reuse ;  /* 0x00000005ff007819 */ /* 0x102fe40000011612 */
[----:B------:R-:W-:-:S03]  /*0050*/  SHF.R.U32.HI R22, RZ, 0x7, R18 ;  /* 0x00000007ff167819 */ /* 0x000fc60000011612 */
[----:B------:R-:W1:Y:S04]  /*0060*/  SHFL.IDX PT, R5, R0, RZ, 0x1f ;  /* 0x00001fff00057589 */ /* 0x000e6800000e0000 */
[----:B------:R2:W3:Y:S01]  /*0070*/  SHFL.IDX PT, R8, R22, RZ, 0x1f ;  /* 0x00001fff16087589 */ /* 0x0004e200000e0000 */
[----:B-1----:R-:W-:-:S13]  /*0080*/  ISETP.NE.OR P0, PT, R5, RZ, !P0 ;  /* 0x000000ff0500720c */ /* 0x002fda0004705670 */
[----:B0-23--:R-:W-:Y:S05]  /*0090*/  @P0 BRA `(.L_x_1) ;  /* 0x0000000000200947 */ /* 0x00dfea0003800000 */
[----:B------:R-:W-:Y:S02]  /*00a0*/  ULDC.64 UR4, c[0x0][0x198] ;  /* 0x0000660000047ab9 */ /* 0x000fe40000000a00 */
[----:B------:R-:W-:Y:S02]  /*00b0*/  UIADD3 UR6, UP0, UR4, 0xf0, URZ ;  /* 0x000000f004067890 */ /* 0x000fe4000ff1e03f */
[----:B------:R-:W-:Y:S02]  /*00c0*/  UIADD3 UR4, UP1, UR4, 0x1f0, URZ ;  /* 0x000001f004047890 */ /* 0x000fe4000ff3e03f */
[----:B------:R-:W-:Y:S02]  /*00d0*/  UIADD3.X UR7, URZ, UR5, URZ, UP0, !UPT ;  /* 0x000000053f077290 */ /* 0x000fe400087fe43f */
[----:B------:R-:W-:-:S07]  /*00e0*/  UIADD3.X UR5, URZ, UR5, URZ, UP1, !UPT ;  /* 0x000000053f057290 */ /* 0x000fce0008ffe43f */
[----:B------:R0:W-:Y:S02]  /*00f0*/  UTMACCTL.PF [UR6] ;  /* 0x00000000060079b9 */ /* 0x0001e40008040000 */
[----:B------:R0:W-:Y:S02]  /*0100*/  UTMACCTL.PF [UR4] ;  /* 0x00000000040079b9 */ /* 0x0001e40008040000 */
[----:B0-----:R-:W-:Y:S01]  /*0110*/  NOP ;  /* 0x0000000000007918 */ /* 0x001fe20000000000 */
.L_x_1:
[----:B------:R-:W-:Y:S05]  /*0120*/  BSYNC B0 ;  /* 0x0000000000007941 */ /* 0x000fea0003800000 */
.L_x_0:
[----:B------:R-:W0:Y:S02]  /*0130*/  SHFL.IDX PT, R2, R0, RZ, 0x1f ;  /* 0x00001fff00027589 */ /* 0x000e2400000e0000 */
[----:B0-----:R-:W-:-:S13]  /*0140*/  ISETP.NE.AND P0, PT, R2, RZ, PT ;  /* 0x000000ff0200720c */ /* 0x001fda0003f05270 */
[----:B------:R-:W-:Y:S05]  /*0150*/  @P0 BRA `(.L_x_2) ;  /* 0x0000000000b40947 */ /* 0x000fea0003800000 */
[----:B------:R-:W-:Y:S01]  /*0160*/  ELECT P0, URZ, PT ;  /* 0x00000000003f782f */ /* 0x000fe20003800000 */
[----:B------:R-:W-:-:S12]  /*0170*/  BSSY B0, `(.L_x_2) ;  /* 0x000002b000007945 */ /* 0x000fd80003800000 */
[----:B------:R-:W-:Y:S05]  /*0180*/  @!P0 BRA `(.L_x_3) ;  /* 0x0000000000a48947 */ /* 0x000fea0003800000 */
[----:B------:R-:W0:Y:S01]  /*0190*/  S2UR UR8, SR_CgaCtaId ;  /* 0x00000000000879c3 */ /* 0x000e220000008800 */
[----:B------:R-:W-:Y:S01]  /*01a0*/  UMOV UR4, 0x400 ;  /* 0x0000040000047882 */ /* 0x000fe20000000000 */
[----:B------:R-:W-:Y:S01]  /*01b0*/  UMOV UR5, 0x1 ;  /* 0x0000000100057882 */ /* 0x000fe20000000000 */
[----:B------:R-:W-:Y:S02]  /*01c0*/  UMOV UR6, 0x100 ;  /* 0x0000010000067882 */ /* 0x000fe40000000000 */
[----:B------:R-:W-:-:S04]  /*01d0*/  UIADD3 UR6, -UR6, 0x100000, URZ ;  /* 0x0010000006067890 */ /* 0x000fc8000fffe13f */
[----:B------:R-:W-:Y:S02]  /*01e0*/  USHF.L.U32 UR7, UR6, 0xb, URZ ;  /* 0x0000000b06077899 */ /* 0x000fe4000800063f */
[----:B------:R-:W-:Y:S02]  /*01f0*/  USHF.L.U32 UR6, UR6, 0x1, URZ ;  /* 0x0000000106067899 */ /* 0x000fe4000800063f */
[----:B0-----:R-:W-:Y:S02]  /*0200*/  ULEA UR8, UR8, UR4, 0x18 ;  /* 0x0000000408087291 */ /* 0x001fe4000f8ec03f */
[----:B------:R-:W-:-:S04]  /*0210*/  UIADD3 UR4, -UR5, 0x100000, URZ ;  /* 0x0010000005047890 */ /* 0x000fc8000fffe13f */
[----:B------:R-:W-:Y:S02]  /*0220*/  USHF.L.U32 UR5, UR4, 0xb, URZ ;  /* 0x0000000b04057899 */ /* 0x000fe4000800063f */
[----:B------:R-:W-:Y:S01]  /*0230*/  USHF.L.U32 UR4, UR4, 0x1, URZ ;  /* 0x0000000104047899 */ /* 0x000fe2000800063f */
[----:B------:R-:W0:Y:S11]  /*0240*/  FENCE.VIEW.ASYNC.S ;  /* 0x00000000000073c6 */ /* 0x000e360000000000 */
[----:B0-----:R0:W1:Y:S01]  /*0250*/  SYNCS.EXCH.64 URZ, [UR8], UR4 ;  /* 0x00000004083f75b2 */ /* 0x0010620008000100 */
[----:B------:R0:W2:Y:S01]  /*0260*/  SYNCS.EXCH.64 URZ, [UR8+0x70], UR6 ;  /* 0x00007006083f75b2 */ /* 0x0000a20008000100 */
[----:B------:R0:W3:Y:S01]  /*0270*/  SYNCS.EXCH.64 URZ, [UR8+0x8], UR4 ;  /* 0x00000804083f75b2 */ /* 0x0000e20008000100 */
[----:B------:R0:W4:Y:S01]  /*0280*/  SYNCS.EXCH.64 URZ, [UR8+0x78], UR6 ;  /* 0x00007806083f75b2 */ /* 0x0001220008000100 */
[----:B------:R0:W0:Y:S01]  /*0290*/  SYNCS.EXCH.64 URZ, [UR8+0x10], UR4 ;  /* 0x00001004083f75b2 */ /* 0x0000220008000100 */
        /* <DEDUP_REMOVED lines=23> */
[----:B-1234-:R-:W-:Y:S01]  /*0410*/  NOP ;  /* 0x0000000000007918 */ /* 0x01efe20000000000 */
.L_x_3:
[----:B0-----:R-:W-:Y:S05]  /*0420*/  BSYNC B0 ;  /* 0x0000000000007941 */ /* 0x001fea0003800000 */
.L_x_2:
[----:B------:R-:W0:Y:S01]  /*0430*/  SHFL.IDX PT, R0, R0, RZ, 0x1f ;  /* 0x00001fff00007589 */ /* 0x000e2200000e0000 */
[----:B------:R-:W-:Y:S01]  /*0440*/  ELECT P0, URZ, PT ;  /* 0x00000000003f782f */ /* 0x000fe20003800000 */
[----:B------:R-:W1:Y:S01]  /*0450*/  LDC R2, c[0x0][0x65c] ;  /* 0x00019700ff027b82 */ /* 0x000e620000000800 */
[----:B------:R-:W-:Y:S01]  /*0460*/  SHF.R.S32.HI R6, RZ, 0x1f, R5 ;  /* 0x0000001fff067819 */ /* 0x000fe20000011405 */
[----:B------:R-:W2:Y:S01]  /*0470*/  S2R R3, SR_CTAID.Y ;  /* 0x0000000000037919 */ /* 0x000ea20000002600 */
[----:B------:R-:W-:Y:S01]  /*0480*/  UMOV UR4, 0x20 ;  /* 0x0000002000047882 */ /* 0x000fe20000000000 */
[----:B------:R-:W-:Y:S01]  /*0490*/  ISETP.NE.AND P2, PT, R8, RZ, PT ;  /* 0x000000ff0800720c */ /* 0x000fe20003f45270 */
[----:B------:R-:W-:Y:S01]  /*04a0*/  NOP ;  /* 0x0000000000007918 */ /* 0x000fe20000000000 */
[----:B------:R-:W3:Y:S01]  /*04b0*/  S2R R4, SR_CTAID.X ;  /* 0x0000000000047919 */ /* 0x000ee20000002500 */
[----:B------:R-:W-:Y:S01]  /*04c0*/  LEA.HI R6, R6, R5, RZ, 0x2 ;  /* 0x0000000506067211 */ /* 0x000fe200078f10ff */
[----:B------:R-:W-:Y:S01]  /*04d0*/  NOP ;  /* 0x0000000000007918 */ /* 0x000fe20000000000 */
[----:B0-----:R-:W-:-:S02]  /*04e0*/  ISETP.NE.OR P0, PT, R0, RZ, !P0 ;  /* 0x000000ff0000720c */ /* 0x001fc40004705670 */
[----:B-1----:R-:W-:-:S04]  /*04f0*/  ISETP.NE.AND P3, PT, R2, 0x1, PT ;  /* 0x000000010200780c */ /* 0x002fc80003f65270 */
[----:B------:R-:W-:Y:S02]  /*0500*/  P2R R0, PR, RZ, 0x8 ;  /* 0x00000008ff007803 */ /* 0x000fe40000000000 */
[----:B------:R-:W-:-:S05]  /*0510*/  LOP3.LUT R0, R6, 0xfffffffc, RZ, 0xc0, !PT ;  /* 0xfffffffc06007812 */ /* 0x000fca00078ec0ff */
[----:B------:R-:W-:Y:S01]  /*0520*/  VOTEU.ALL UP0, P0 ;  /* 0x00000000003f7886 */ /* 0x000fe20000000000 */
[----:B------:R-:W-:Y:S01]  /*0530*/  IMAD.IADD R0, R5, 0x1, -R0 ;  /* 0x0000000105007824 */ /* 0x000fe200078e0a00 */
[----:B------:R-:W3:Y:S01]  /*0540*/  @P3 LDC R17, c[0x0][0x10] ;  /* 0x00000400ff113b82 */ /* 0x000ee20000000800 */
[----:B------:R-:W-:Y:S01]  /*0550*/  VOTEU.ALL UP1, P0 ;  /* 0x00000000003f7886 */ /* 0x000fe20000020000 */
[----:B--2---:R-:W-:Y:S01]  /*0560*/  @P3 IMAD.MOV.U32 R6, RZ, RZ, R3 ;  /* 0x000000ffff063224 */ /* 0x004fe200078e0003 */
[----:B------:R-:W-:Y:S01]  /*0570*/  @!UP0 UMOV UR6, 0x400 ;  /* 0x0000040000068882 */ /* 0x000fe20000000000 */
[----:B------:R-:W-:-:S04]  /*0580*/  @!UP0 UIADD3 UR4, -UR4, 0x100000, URZ ;  /* 0x0010000004048890 */ /* 0x000fc8000fffe13f */
[----:B------:R-:W-:Y:S02]  /*0590*/  @!UP0 USHF.L.U32 UR5, UR4, 0xb, URZ ;  /* 0x0000000b04058899 */ /* 0x000fe4000800063f */
[----:B------:R-:W-:Y:S01]  /*05a0*/  @!UP0 USHF.L.U32 UR4, UR4, 0x1, URZ ;  /* 0x0000000104048899 */ /* 0x000fe2000800063f */
[----:B------:R-:W-:Y:S02]  /*05b0*/  @P3 IMAD.MOV.U32 R7, RZ, RZ, RZ ;  /* 0x000000ffff073224 */ /* 0x000fe400078e00ff */
[----:B------:R-:W-:Y:S01]  /*05c0*/  IMAD.MOV.U32 R5, RZ, RZ, RZ ;  /* 0x000000ffff057224 */ /* 0x000fe200078e00ff */
[----:B------:R-:W0:Y:S01]  /*05d0*/  @!UP0 S2UR UR7, SR_CgaCtaId ;  /* 0x00000000000789c3 */ /* 0x000e220000008800 */
[----:B------:R-:W-:-:S07]  /*05e0*/  @P3 IMAD.MOV.U32 R11, RZ, RZ, RZ ;  /* 0x000000ffff0b3224 */ /* 0x000fce00078e00ff */
[----:B------:R-:W1:Y:S01]  /*05f0*/  @!P3 LDC R9, c[0x0][0xc] ;  /* 0x00000300ff09bb82 */ /* 0x000e620000000800 */
[----:B---3--:R-:W-:-:S04]  /*0600*/  @P3 IMAD.WIDE.U32 R16, R4, R17, R6 ;  /* 0x0000001104103225 */ /* 0x008fc800078e0006 */
[----:B------:R-:W-:Y:S01]  /*0610*/  @P3 IMAD.IADD R17, R17, 0x1, R11 ;  /* 0x0000000111113824 */ /* 0x000fe200078e020b */
[----:B0-----:R-:W-:Y:S01]  /*0620*/  @!UP0 ULEA UR6, UR7, UR6, 0x18 ;  /* 0x0000000607068291 */ /* 0x001fe2000f8ec03f */
[----:B------:R-:W-:Y:S01]  /*0630*/  VOTEU.ALL UP0, P0 ;  /* 0x00000000003f7886 */ /* 0x000fe20000000000 */
[----:B------:R-:W-:-:S04]  /*0640*/  ISETP.NE.AND P0, PT, R0, 0x3, PT ;  /* 0x000000030000780c */ /* 0x000fc80003f05270 */
[----:B------:R-:W-:Y:S01]  /*0650*/  ISETP.EQ.OR P0, PT, R0, RZ, !P0 ;  /* 0x000000ff0000720c */ /* 0x000fe20004702670 */
[----:B-1----:R-:W-:-:S03]  /*0660*/  @!P3 IMAD.WIDE.U32 R6, R9, R3, R4 ;  /* 0x000000030906b225 */ /* 0x002fc600078e0004 */
[C---:B------:R-:W-:Y:S01]  /*0670*/  ISETP.EQ.AND P0, PT, R8.reuse, RZ, P0 ;  /* 0x000000ff0800720c */ /* 0x040fe20000702270 */
[----:B------:R-:W-:Y:S01]  /*0680*/  VIADD R8, R8, 0xffffffff ;  /* 0xffffffff08087836 */ /* 0x000fe20000000000 */
[----:B------:R-:W0:Y:S02]  /*0690*/  FENCE.VIEW.ASYNC.S ;  /* 0x00000000000073c6 */ /* 0x000e240000000000 */
[----:B0-----:R0:W1:Y:S01]  /*06a0*/  @!UP0 SYNCS.EXCH.64 URZ, [UR6+0xf0], UR4 ;  /* 0x0000f004063f85b2 */ /* 0x0010620008000100 */
[----:B------:R-:W-:Y:S01]  /*06b0*/  @!P3 IMAD.MOV.U32 R16, RZ, RZ, R6 ;  /* 0x000000ffff10b224 */ /* 0x000fe200078e0006 */
[----:B------:R-:W-:Y:S01]  /*06c0*/  SEL R19, RZ, 0x1, !P0 ;  /* 0x00000001ff137807 */ /* 0x000fe20004000000 */
[----:B------:R-:W-:Y:S01]  /*06d0*/  @!P3 IMAD.MOV.U32 R17, RZ, RZ, R7 ;  /* 0x000000ffff11b224 */ /* 0x000fe200078e0007 */
[----:B------:R-:W-:-:S04]  /*06e0*/  ISETP.GE.U32.AND P1, PT, R8, 0x2, PT ;  /* 0x000000020800780c */ /* 0x000fc80003f26070 */
[----:B------:R-:W-:Y:S01]  /*06f0*/  SEL R19, R19, 0x2, P1 ;  /* 0x0000000213137807 */ /* 0x000fe20000800000 */
[----:B------:R0:W1:Y:S01]  /*0700*/  @!UP1 SYNCS.EXCH.64 URZ, [UR6+0xf8], UR4 ;  /* 0x0000f804063f95b2 */ /* 0x0000620008000100 */
[----:B------:R-:W-:Y:S01]  /*0710*/  NOP ;  /* 0x0000000000007918 */ /* 0x000fe20000000000 */
[----:B-1----:R-:W-:Y:S06]  /*0720*/  BAR.SYNC.DEFER_BLOCKING 0x0 ;  /* 0x0000000000007b1d */ /* 0x002fec0000010000 */
[----:B------:R-:W-:Y:S05]  /*0730*/  @!P2 BRA `(.L_x_4) ;  /* 0x0000005c0024a947 */ /* 0x000fea0003800000 */
[----:B------:R-:W-:-:S13]  /*0740*/  ISETP.GT.U32.AND P0, PT, R8, 0x1, PT ;  /* 0x000000010800780c */ /* 0x000fda0003f04070 */
[----:B0-----:R-:W-:Y:S05]  /*0750*/  @P0 EXIT ;  /* 0x000000000000094d */ /* 0x001fea0003800000 */
[----:B------:R-:W-:Y:S01]  /*0760*/  ULDC.64 UR4, c[0x0][0x650] ;  /* 0x0001940000047ab9 */ /* 0x000fe20000000a00 */
[----:B------:R-:W-:Y:S01]  /*0770*/  PRMT R0, RZ, 0x7610, R0 ;  /* 0x00007610ff007816 */ /* 0x000fe20000000000 */
[----:B------:R-:W-:Y:S01]  /*0780*/  IMAD.MOV.U32 R91, RZ, RZ, -0x1 ;  /* 0xffffffffff5b7424 */ /* 0x000fe200078e00ff */
[----:B------:R-:W-:Y:S01]  /*0790*/  ISETP.GE.U32.AND P0, PT, R16, UR4, PT ;  /* 0x0000000410007c0c */ /* 0x000fe2000bf06070 */
[----:B------:R-:W-:Y:S02]  /*07a0*/  IMAD.MOV.U32 R92, RZ, RZ, -0x1 ;  /* 0xffffffffff5c7424 */ /* 0x000fe400078e00ff */
[----:B------:R-:W-:Y:S01]  /*07b0*/  IMAD.MOV.U32 R89, RZ, RZ, -0x1 ;  /* 0xffffffffff597424 */ /* 0x000fe200078e00ff */
[----:B------:R-:W-:-:S13]  /*07c0*/  ISETP.GE.U32.AND.EX P0, PT, R17, UR5, PT, P0 ;  /* 0x0000000511007c0c */ /* 0x000fda000bf06100 */
[----:B------:R-:W-:Y:S05]  /*07d0*/  @P0 BRA `(.L_x_5) ;  /* 0x0000000400540947 */ /* 0x000fea0003800000 */
[----:B------:R-:W0:Y:S01]  /*07e0*/  LDC.64 R14, c[0x0][0x628] ;  /* 0x00018a00ff0e7b82 */ /* 0x000e220000000a00 */
[----:B------:R-:W-:Y:S02]  /*07f0*/  IMAD.MOV.U32 R6, RZ, RZ, R16 ;  /* 0x000000ffff067224 */ /* 0x000fe400078e0010 */
[----:B------:R-:W-:-:S05]  /*0800*/  IMAD.MOV.U32 R7, RZ, RZ, R17 ;  /* 0x000000ffff077224 */ /* 0x000fca00078e0011 */
[----:B------:R-:W1:Y:S08]  /*0810*/  LDC R0, c[0x0][0x630] ;  /* 0x00018c00ff007b82 */ /* 0x000e700000000800 */
[----:B------:R-:W2:Y:S01]  /*0820*/  LDC.64 R20, c[0x0][0x620] ;  /* 0x00018800ff147b82 */ /* 0x000ea20000000a00 */
[----:B0-----:R-:W-:-:S04]  /*0830*/  ISETP.NE.U32.AND P0, PT, R14, RZ, PT ;  /* 0x000000ff0e00720c */ /* 0x001fc80003f05070 */
[----:B------:R-:W-:-:S13]  /*0840*/  ISETP.NE.AND.EX P0, PT, R15, RZ, PT, P0 ;  /* 0x000000ff0f00720c */ /* 0x000fda0003f05300 */
[----:B-12---:R-:W-:Y:S05]  /*0850*/  @!P0 BRA `(.L_x_6) ;  /* 0x0000000000288947 */ /* 0x006fea0003800000 */
[----:B------:R-:W0:Y:S02]  /*0860*/  LDC R11, c[0x0][0x634] ;  /* 0x00018d00ff0b7b82 */ /* 0x000e240000000800 */
[----:B0-----:R-:W-:-:S05]  /*0870*/  IADD3 R11, P0, R16, R11, RZ ;  /* 0x0000000b100b7210 */ /* 0x001fca0007f1e0ff */
[----:B------:R-:W-:-:S04]  /*0880*/  IMAD.X R13, RZ, RZ, R17, P0 ;  /* 0x000000ffff0d7224 */ /* 0x000fc800000e0611 */
[----:B------:R-:W-:-:S04]  /*0890*/  IMAD.WIDE.U32 R6, R13, R14, RZ ;  /* 0x0000000e0d067225 */ /* 0x000fc800078e00ff */
[----:B------:R-:W-:-:S04]  /*08a0*/  IMAD.WIDE.U32 R8, P0, R11, R15, R6 ;  /* 0x0000000f0b087225 */ /* 0x000fc80007800006 */
[----:B------:R-:W-:-:S04]  /*08b0*/  IMAD.WIDE.U32 R6, R11, R14, RZ ;  /* 0x0000000e0b067225 */ /* 0x000fc800078e00ff */
[----:B------:R-:W-:Y:S01]  /*08c0*/  IMAD.X R11, RZ, RZ, RZ, P0 ;  /* 0x000000ffff0b7224 */ /* 0x000fe200000e06ff */
[----:B------:R-:W-:Y:S01]  /*08d0*/  IADD3 RZ, P0, R7, R8, RZ ;  /* 0x0000000807ff7210 */ /* 0x000fe20007f1e0ff */
[----:B------:R-:W-:-:S04]  /*08e0*/  IMAD.MOV.U32 R10, RZ, RZ, R9 ;  /* 0x000000ffff0a7224 */ /* 0x000fc800078e0009 */
[----:B------:R-:W-:-:S08]  /*08f0*/  IMAD.WIDE.U32.X R6, R13, R15, R10, P0 ;  /* 0x0000000f0d067225 */ /* 0x000fd000000e040a */
.L_x_6:
[-CC-:B------:R-:W-:Y:S01]  /*0900*/  SHF.R.U64 R89, R6, R0.reuse, R7.reuse ;  /* 0x0000000006597219 */ /* 0x180fe20000001207 */
[----:B------:R-:W0:Y:S01]  /*0910*/  LDC R10, c[0x0][0x618] ;  /* 0x00018600ff0a7b82 */ /* 0x000e220000000800 */
[----:B------:R-:W-:Y:S01]  /*0920*/  SHF.R.U32.HI R5, RZ, R0, R7 ;  /* 0x00000000ff057219 */ /* 0x000fe20000011607 */
[----:B------:R-:W-:Y:S01]  /*0930*/  ULDC UR4, c[0x0][0x150] ;  /* 0x0000540000047ab9 */ /* 0x000fe20000000800 */
[----:B------:R-:W-:Y:S02]  /*0940*/  IADD3 R9, P0, RZ, -R89, RZ ;  /* 0x80000059ff097210 */ /* 0x000fe40007f1e0ff */
[----:B------:R-:W-:-:S03]  /*0950*/  I2FP.F32.U32 R0, R4 ;  /* 0x0000000400007245 */ /* 0x000fc60000201000 */
[----:B------:R-:W1:Y:S01]  /*0960*/  LDC.64 R28, c[0x0][0x640] ;  /* 0x00019000ff1c7b82 */ /* 0x000e620000000a00 */
[----:B------:R-:W-:Y:S02]  /*0970*/  IMAD.X R11, RZ, RZ, ~R5, P0 ;  /* 0x000000ffff0b7224 */ /* 0x000fe400000e0e05 */
[----:B------:R-:W-:Y:S01]  /*0980*/  FMUL R0, R0, UR4 ;  /* 0x0000000400007c20 */ /* 0x000fe20008400000 */
[----:B------:R-:W-:Y:S01]  /*0990*/  IMAD.WIDE.U32 R6, R9, R20, R16 ;  /* 0x0000001409067225 */ /* 0x000fe200078e0010 */
[----:B------:R-:W-:-:S03]  /*09a0*/  ULDC UR4, c[0x0][0x154] ;  /* 0x0000550000047ab9 */ /* 0x000fc60000000800 */
[----:B------:R-:W-:Y:S01]  /*09b0*/  IMAD R8, R11, R20, RZ ;  /* 0x000000140b087224 */ /* 0x000fe200078e02ff */
[----:B------:R-:W2:Y:S01]  /*09c0*/  LDC R5, c[0x0][0x144] ;  /* 0x00005100ff057b82 */ /* 0x000ea20000000800 */
[----:B------:R-:W3:Y:S02]  /*09d0*/  F2I.U32.TRUNC.NTZ R0, R0 ;  /* 0x0000000000007305 */ /* 0x000ee4000020f000 */
[----:B------:R-:W-:-:S04]  /*09e0*/  IMAD R9, R9, R21, R8 ;  /* 0x0000001509097224 */ /* 0x000fc800078e0208 */
[----:B------:R-:W-:Y:S01]  /*09f0*/  IMAD.IADD R7, R7, 0x1, R9 ;  /* 0x0000000107077824 */ /* 0x000fe200078e0209 */
[----:B------:R-:W4:Y:S01]  /*0a00*/  LDC R12, c[0x0][0x608] ;  /* 0x00018200ff0c7b82 */ /* 0x000f220000000800 */
[----:B------:R-:W-:-:S03]  /*0a10*/  IMAD.MOV.U32 R9, RZ, RZ, -0x1 ;  /* 0xffffffffff097424 */ /* 0x000fc600078e00ff */
[-CC-:B0-----:R-:W-:Y:S02]  /*0a20*/  SHF.R.U64 R20, R6, R10.reuse, R7.reuse ;  /* 0x0000000a06147219 */ /* 0x181fe40000001207 */
[----:B------:R-:W-:Y:S02]  /*0a30*/  I2FP.F32.U32 R6, R3 ;  /* 0x0000000300067245 */ /* 0x000fe40000201000 */
[----:B------:R-:W0:Y:S01]  /*0a40*/  LDC R26, c[0x0][0x658] ;  /* 0x00019600ff1a7b82 */ /* 0x000e220000000800 */
[----:B-1----:R-:W-:Y:S01]  /*0a50*/  ISETP.NE.U32.AND P0, PT, R28, RZ, PT ;  /* 0x000000ff1c00720c */ /* 0x002fe20003f05070 */
[----:B---3--:R-:W-:Y:S01]  /*0a60*/  IMAD.MOV R8, RZ, RZ, -R0 ;  /* 0x000000ffff087224 */ /* 0x008fe200078e0a00 */
[----:B------:R-:W-:Y:S01]  /*0a70*/  SHF.R.U32.HI R7, RZ, R10, R7 ;  /* 0x0000000aff077219 */ /* 0x000fe20000011607 */
[----:B------:R-:W-:Y:S01]  /*0a80*/  FMUL R6, R6, UR4 ;  /* 0x0000000406067c20 */ /* 0x000fe20008400000 */
[----:B------:R-:W-:-:S03]  /*0a90*/  ISETP.NE.AND.EX P0, PT, R29, RZ, PT, P0 ;  /* 0x000000ff1d00720c */ /* 0x000fc60003f05300 */
[----:B------:R-:W1:Y:S01]  /*0aa0*/  LDC R14, c[0x0][0x148] ;  /* 0x00005200ff0e7b82 */ /* 0x000e620000000800 */
[----:B--2---:R-:W-:-:S07]  /*0ab0*/  IMAD R0, R5, R8, R4 ;  /* 0x0000000805007224 */ /* 0x004fce00078e0204 */
[----:B------:R-:W2:Y:S01]  /*0ac0*/  LDC R24, c[0x0][0x600] ;  /* 0x00018000ff187b82 */ /* 0x000ea20000000800 */
[-CC-:B----4-:R-:W-:Y:S02]  /*0ad0*/  SHF.R.U64 R30, R20, R12.reuse, R7.reuse ;  /* 0x0000000c141e7219 */ /* 0x190fe40000001207 */
[----:B------:R-:W-:Y:S01]  /*0ae0*/  SHF.R.U32.HI R5, RZ, R12, R7 ;  /* 0x0000000cff057219 */ /* 0x000fe20000011607 */
[----:B------:R-:W-:Y:S01]  /*0af0*/  IMAD.MOV.U32 R7, RZ, RZ, 0x1 ;  /* 0x00000001ff077424 */ /* 0x000fe200078e00ff */
[----:B------:R3:W4:Y:S03]  /*0b00*/  F2I.U32.TRUNC.NTZ R12, R6 ;  /* 0x00000006000c7305 */ /* 0x000726000020f000 */
[----:B------:R-:W1:Y:S01]  /*0b10*/  LDC R15, c[0x0][0x648] ;  /* 0x00019200ff0f7b82 */ /* 0x000e620000000800 */
[-C--:B0-----:R-:W-:Y:S02]  /*0b20*/  SHF.L.U32 R4, R9, R26.reuse, RZ ;  /* 0x0000001a09047219 */ /* 0x081fe400000006ff */
[----:B------:R-:W-:-:S02]  /*0b30*/  SHF.R.U64 R32, R30, R26, R5 ;  /* 0x0000001a1e207219 */ /* 0x000fc40000001205 */
[----:B------:R-:W-:Y:S02]  /*0b40*/  LOP3.LUT R11, RZ, R4, RZ, 0x33, !PT ;  /* 0x00000004ff0b7212 */ /* 0x000fe400078e33ff */
[-C--:B------:R-:W-:Y:S01]  /*0b50*/  SHF.R.U32.HI R5, RZ, R26.reuse, R5 ;  /* 0x0000001aff057219 */ /* 0x080fe20000011605 */
[----:B------:R-:W0:Y:S01]  /*0b60*/  LDC R21, c[0x0][0x638] ;  /* 0x00018e00ff157b82 */ /* 0x000e220000000800 */
[----:B------:R-:W-:Y:S01]  /*0b70*/  SHF.L.U32 R10, R7, R26, RZ ;  /* 0x0000001a070a7219 */ /* 0x000fe200000006ff */
[----:B------:R-:W-:-:S06]  /*0b80*/  IMAD.MOV.U32 R4, RZ, RZ, R32 ;  /* 0x000000ffff047224 */ /* 0x000fcc00078e0020 */
[----:B------:R-:W0:Y:S01]  /*0b90*/  LDC R91, c[0x0][0x610] ;  /* 0x00018400ff5b7b82 */ /* 0x000e220000000800 */
[----:B---34-:R-:W-:Y:S05]  /*0ba0*/  @!P0 BRA `(.L_x_7) ;  /* 0x0000000000288947 */ /* 0x018fea0003800000 */
[----:B------:R-:W3:Y:S02]  /*0bb0*/  LDC R9, c[0x0][0x64c] ;  /* 0x00019300ff097b82 */ /* 0x000ee40000000800 */
[----:B---3--:R-:W-:-:S05]  /*0bc0*/  IADD3 R9, P0, R32, R9, RZ ;  /* 0x0000000920097210 */ /* 0x008fca0007f1e0ff */
        /* <DEDUP_REMOVED lines=8> */
.L_x_7:
[----:B-1----:R-:W-:Y:S01]  /*0c50*/  SHF.R.U64 R4, R4, R15, R5 ;  /* 0x0000000f04047219 */ /* 0x002fe20000001205 */
[----:B--2---:R-:W-:Y:S01]  /*0c60*/  VIADD R5, R24, 0xffffffff ;  /* 0xffffffff18057836 */ /* 0x004fe20000000000 */
[----:B------:R-:W-:Y:S01]  /*0c70*/  LOP3.LUT R11, R30, R11, RZ, 0xc0, !PT ;  /* 0x0000000b1e0b7212 */ /* 0x000fe200078ec0ff */
[----:B------:R-:W-:Y:S02]  /*0c80*/  IMAD.MOV R12, RZ, RZ, -R12 ;  /* 0x000000ffff0c7224 */ /* 0x000fe400078e0a0c */
[----:B------:R-:W-:Y:S02]  /*0c90*/  IMAD.MOV R6, RZ, RZ, -R4 ;  /* 0x000000ffff067224 */ /* 0x000fe400078e0a04 */
[----:B------:R-:W-:Y:S01]  /*0ca0*/  IMAD R11, R10, R4, R11 ;  /* 0x000000040a0b7224 */ /* 0x000fe200078e020b */
[----:B------:R-:W-:Y:S01]  /*0cb0*/  LOP3.LUT R4, R20, R5, RZ, 0xc0, !PT ;  /* 0x0000000514047212 */ /* 0x000fe200078ec0ff */
[----:B------:R-:W-:Y:S02]  /*0cc0*/  @P3 IMAD R0, R14, R12, R3 ;  /* 0x0000000c0e003224 */ /* 0x000fe400078e0203 */
[----:B0-----:R-:W-:-:S02]  /*0cd0*/  IMAD R3, R6, R21, R32 ;  /* 0x0000001506037224 */ /* 0x001fc400078e0220 */
[----:B------:R-:W-:Y:S02]  /*0ce0*/  IMAD R91, R11, R91, R0 ;  /* 0x0000005b0b5b7224 */ /* 0x000fe400078e0200 */
[----:B------:R-:W-:Y:S02]  /*0cf0*/  IMAD R4, R3, R24, R4 ;  /* 0x0000001803047224 */ /* 0x000fe400078e0204 */
[----:B------:R-:W-:-:S03]  /*0d00*/  IMAD.MOV.U32 R0, RZ, RZ, 0x1 ;  /* 0x00000001ff007424 */ /* 0x000fc600078e00ff */
[----:B------:R-:W-:Y:S02]  /*0d10*/  SEL R92, R4, R91, !P3 ;  /* 0x0000005b045c7207 */ /* 0x000fe40005800000 */
[----:B------:R-:W-:-:S07]  /*0d20*/  SEL R91, R91, R4, !P3 ;  /* 0x000000045b5b7207 */ /* 0x000fce0005800000 */
.L_x_5:
[----:B------:R-:W-:-:S08]  /*0d30*/  NOP ;  /* 0x0000000000007918 */ /* 0x000fd00000000000 */
[----:B------:R-:W0:Y:S02]  /*0d40*/  USETMAXREG.TRY_ALLOC.CTAPOOL UP0, 0xe8 ;  /* 0x000000e8000079c8 */ /* 0x000e240008000600 */
[----:B0-----:R-:W-:-:S13]  /*0d50*/  PLOP3.LUT P0, PT, PT, PT, UP0, 0x80, 0x0 ;  /* 0x000000000000781c */ /* 0x001fda0003f0f008 */
[----:B------:R-:W-:Y:S05]  /*0d60*/  @!P0 BRA `(.L_x_5) ;  /* 0xfffffffc00f08947 */ /* 0x000fea000383ffff */
[----:B------:R-:W-:Y:S01]  /*0d70*/  ULDC.64 UR4, c[0x0][0x598] ;  /* 0x0001660000047ab9 */ /* 0x000fe20000000a00 */
[----:B------:R-:W-:Y:S01]  /*0d80*/  ULDC.64 UR36, c[0x0][0x208] ;  /* 0x0000820000247ab9 */ /* 0x000fe20000000a00 */
[----:B------:R-:W-:-:S04]  /*0d90*/  ISETP.NE.U32.AND P0, PT, RZ, UR4, PT ;  /* 0x00000004ff007c0c */ /* 0x000fc8000bf05070 */
[----:B------:R-:W-:-:S13]  /*0da0*/  ISETP.NE.AND.EX P0, PT, RZ, UR5, PT, P0 ;  /* 0x00000005ff007c0c */ /* 0x000fda000bf05300 */
[----:B------:R-:W-:Y:S05]  /*0db0*/  @!P0 BRA `(.L_x_8) ;  /* 0x00000000001c8947 */ /* 0x000fea0003800000 */
[----:B------:R-:W0:Y:S02]  /*0dc0*/  LDC.64 R4, c[0x0][0x598] ;  /* 0x00016600ff047b82 */ /* 0x000e240000000a00 */
[----:B0-----:R-:W2:Y:S02]  /*0dd0*/  LDG.E.64 R4, desc[UR36][R4.64] ;  /* 0x0000002404047981 */ /* 0x001ea4000c1e1b00 */
[----:B--2---:R-:W-:-:S04]  /*0de0*/  ISETP.NE.U32.AND P0, PT, R4, RZ, PT ;  /* 0x000000ff0400720c */ /* 0x004fc80003f05070 */
[----:B------:R-:W-:-:S13]  /*0df0*/  ISETP.NE.AND.EX P0, PT, R5, RZ, PT, P0 ;  /* 0x000000ff0500720c */ /* 0x000fda0003f05300 */
[----:B------:R-:W-:Y:S05]  /*0e00*/  @!P0 BRA `(.L_x_8) ;  /* 0x0000000000088947 */ /* 0x000fea0003800000 */
[----:B------:R0:W5:Y:S01]  /*0e10*/  LD.E R23, desc[UR36][R4.64] ;  /* 0x0000002404177980 */ /* 0x000162000c101900 */
[----:B------:R-:W-:Y:S05]  /*0e20*/  BRA `(.L_x_9) ;  /* 0x0000000000247947 */ /* 0x000fea0003800000 */
.L_x_8:
[----:B------:R-:W-:Y:S02]  /*0e30*/  ULDC.64 UR4, c[0x0][0x588] ;  /* 0x0001620000047ab9 */ /* 0x000fe40000000a00 */
[----:B------:R-:W-:-:S04]  /*0e40*/  ISETP.NE.U32.AND P0, PT, RZ, UR4, PT ;  /* 0x00000004ff007c0c */ /* 0x000fc8000bf05070 */
[----:B------:R-:W-:-:S13]  /*0e50*/  ISETP.NE.AND.EX P0, PT, RZ, UR5, PT, P0 ;  /* 0x00000005ff007c0c */ /* 0x000fda000bf05300 */
[----:B------:R-:W-:Y:S05]  /*0e60*/  @!P0 BRA `(.L_x_10) ;  /* 0x00000000000c8947 */ /* 0x000fea0003800000 */
[----:B------:R-:W0:Y:S02]  /*0e70*/  LDC.64 R4, c[0x0][0x588] ;  /* 0x00016200ff047b82 */ /* 0x000e240000000a00 */
[----:B0-----:R1:W5:Y:S01]  /*0e80*/  LDG.E R23, desc[UR36][R4.64] ;  /* 0x0000002404177981 */ /* 0x001362000c1e1900 */
[----:B------:R-:W-:Y:S05]  /*0e90*/  BRA `(.L_x_9) ;  /* 0x0000000000087947 */ /* 0x000fea0003800000 */
.L_x_10:
[----:B------:R-:W-:Y:S02]  /*0ea0*/  ULDC UR4, c[0x0][0x580] ;  /* 0x0001600000047ab9 */ /* 0x000fe40000000800 */
[----:B------:R-:W-:-:S07]  /*0eb0*/  IMAD.U32 R23, RZ, RZ, UR4 ;  /* 0x00000004ff177e24 */ /* 0x000fce000f8e00ff */
.L_x_9:
[----:B------:R-:W-:Y:S02]  /*0ec0*/  ULDC.64 UR4, c[0x0][0x5a0] ;  /* 0x0001680000047ab9 */ /* 0x000fe40000000a00 */
[----:B------:R-:W-:-:S04]  /*0ed0*/  ISETP.NE.U32.AND P0, PT, RZ, UR4, PT ;  /* 0x00000004ff007c0c */ /* 0x000fc8000bf05070 */
[----:B------:R-:W-:-:S13]  /*0ee0*/  ISETP.NE.AND.EX P0, PT, RZ, UR5, PT, P0 ;  /* 0x00000005ff007c0c */ /* 0x000fda000bf05300 */
[----:B------:R-:W-:Y:S05]  /*0ef0*/  @!P0 BRA `(.L_x_11) ;  /* 0x00000000001c8947 */ /* 0x000fea0003800000 */
[----:B01----:R-:W0:Y:S02]  /*0f00*/  LDC.64 R4, c[0x0][0x5a0] ;  /* 0x00016800ff047b82 */ /* 0x003e240000000a00 */
[----:B0-----:R-:W2:Y:S02]  /*0f10*/  LDG.E.64 R4, desc[UR36][R4.64] ;  /* 0x0000002404047981 */ /* 0x001ea4000c1e1b00 */
[----:B--2---:R-:W-:-:S04]  /*0f20*/  ISETP.NE.U32.AND P0, PT, R4, RZ, PT ;  /* 0x000000ff0400720c */ /* 0x004fc80003f05070 */
[----:B------:R-:W-:-:S13]  /*0f30*/  ISETP.NE.AND.EX P0, PT, R5, RZ, PT, P0 ;  /* 0x000000ff0500720c */ /* 0x000fda0003f05300 */
[----:B------:R-:W-:Y:S05]  /*0f40*/  @!P0 BRA `(.L_x_11) ;  /* 0x0000000000088947 */ /* 0x000fea0003800000 */
[----:B------:R0:W5:Y:S01]  /*0f50*/  LD.E R88, desc[UR36][R4.64] ;  /* 0x0000002404587980 */ /* 0x000162000c101900 */
[----:B------:R-:W-:Y:S05]  /*0f60*/  BRA `(.L_x_12) ;  /* 0x0000000000247947 */ /* 0x000fea0003800000 */
.L_x_11:
[----:B------:R-:W-:Y:S02]  /*0f70*/  ULDC.64 UR4, c[0x0][0x590] ;  /* 0x0001640000047ab9 */ /* 0x000fe40000000a00 */
[----:B------:R-:W-:-:S04]  /*0f80*/  ISETP.NE.U32.AND P0, PT, RZ, UR4, PT ;  /* 0x00000004ff007c0c */ /* 0x000fc8000bf05070 */
[----:B------:R-:W-:-:S13]  /*0f90*/  ISETP.NE.AND.EX P0, PT, RZ, UR5, PT, P0 ;  /* 0x00000005ff007c0c */ /* 0x000fda000bf05300 */
[----:B------:R-:W-:Y:S05]  /*0fa0*/  @!P0 BRA `(.L_x_13) ;  /* 0x00000000000c8947 */ /* 0x000fea0003800000 */
[----:B01----:R-:W0:Y:S02]  /*0fb0*/  LDC.64 R4, c[0x0][0x590] ;  /* 0x00016400ff047b82 */ /* 0x003e240000000a00 */
[----:B0-----:R1:W5:Y:S01]  /*0fc0*/  LDG.E R88, desc[UR36][R4.64] ;  /* 0x0000002404587981 */ /* 0x001362000c1e1900 */
[----:B------:R-:W-:Y:S05]  /*0fd0*/  BRA `(.L_x_12) ;  /* 0x0000000000087947 */ /* 0x000fea0003800000 */
.L_x_13:
[----:B------:R-:W-:Y:S02]  /*0fe0*/  ULDC UR4, c[0x0][0x584] ;  /* 0x0001610000047ab9 */ /* 0x000fe40000000800 */
[----:B------:R-:W-:-:S07]  /*0ff0*/  IMAD.U32 R88, RZ, RZ, UR4 ;  /* 0x00000004ff587e24 */ /* 0x000fce000f8e00ff */
.L_x_12:
[----:B------:R-:W-:-:S13]  /*1000*/  LOP3.LUT P0, RZ, R0, 0xff, RZ, 0xc0, !PT ;  /* 0x000000ff00ff7812 */ /* 0x000fda000780c0ff */
[----:B------:R-:W-:Y:S05]  /*1010*/  @!P0 EXIT ;  /* 0x000000000000894d */ /* 0x000fea0003800000 */
[----:B------:R-:W-:Y:S01]  /*1020*/  ULDC UR4, c[0x0][0x28c] ;  /* 0x0000a30000047ab9 */ /* 0x000fe20000000800 */
[----:B------:R-:W-:Y:S01]  /*1030*/  LOP3.LUT R90, R19, 0x1, RZ, 0xfc, !PT ;  /* 0x00000001135a7812 */ /* 0x000fe200078efcff */
[----:B------:R-:W-:Y:S01]  /*1040*/  UIADD3 UR4, UR4, 0x1f, URZ ;  /* 0x0000001f04047890 */ /* 0x000fe2000fffe03f */
[----:B------:R-:W-:Y:S01]  /*1050*/  UMOV UR38, URZ ;  /* 0x0000003f00267c82 */ /* 0x000fe20008000000 */
[----:B------:R-:W-:Y:S02]  /*1060*/  UMOV UR39, URZ ;  /* 0x0000003f00277c82 */ /* 0x000fe40008000000 */
[----:B------:R-:W-:-:S04]  /*1070*/  USHF.R.S32.HI UR5, URZ, 0x1f, UR4 ;  /* 0x0000001f3f057899 */ /* 0x000fc80008011404 */
[----:B------:R-:W-:-:S04]  /*1080*/  ULEA.HI UR5, UR5, UR4, URZ, 0x5 ;  /* 0x0000000405057291 */ /* 0x000fc8000f8f283f */
[----:B------:R-:W-:-:S12]  /*1090*/  USHF.R.S32.HI UR40, URZ, 0x5, UR5 ;  /* 0x000000053f287899 */ /* 0x000fd80008011405 */
.L_x_159:
[----:B------:R-:W-:Y:S01]  /*10a0*/  LOP3.LUT R0, R18, 0x80, RZ, 0xc0, !PT ;  /* 0x0000008012007812 */ /* 0x000fe200078ec0ff */
[----:B--2---:R-:W2:Y:S01]  /*10b0*/  S2UR UR7, SR_CgaCtaId ;  /* 0x00000000000779c3 */ /* 0x004ea20000008800 */
[----:B------:R-:W-:Y:S02]  /*10c0*/  UMOV UR6, 0x400 ;  /* 0x0000040000067882 */ /* 0x000fe40000000000 */
[----:B------:R-:W-:-:S06]  /*10d0*/  SHF.R.U32.HI R0, RZ, 0x7, R0 ;  /* 0x00000007ff007819 */ /* 0x000fcc0000011600 */
[----:B---3--:R-:W3:Y:S01]  /*10e0*/  SHFL.IDX PT, R0, R0, RZ, 0x1f ;  /* 0x00001fff00007589 */ /* 0x008ee200000e0000 */
[----:B--2---:R-:W-:Y:S01]  /*10f0*/  ULEA UR42, UR7, UR6, 0x18 ;  /* 0x00000006072a7291 */ /* 0x004fe2000f8ec03f */
[----:B---3--:R-:W-:-:S13]  /*1100*/  R2UR UR4, R0 ;  /* 0x00000000000472ca */ /* 0x008fda00000e0000 */
[----:B------:R-:W-:-:S04]  /*1110*/  ULEA.HI UR5, UR4, UR4, URZ, 0x1 ;  /* 0x0000000404057291 */ /* 0x000fc8000f8f083f */
[----:B------:R-:W-:-:S04]  /*1120*/  ULOP3.LUT UR5, UR5, 0xffffe, URZ, 0xc0, !UPT ;  /* 0x000ffffe05057892 */ /* 0x000fc8000f8ec03f */
[----:B------:R-:W-:-:S03]  /*1130*/  UIADD3 UR5, UR4, -UR5, URZ ;  /* 0x8000000504057290 */ /* 0x000fc6000fffe03f */
[----:B------:R-:W-:Y:S01]  /*1140*/  ULDC UR4, c[0x0][0x28c] ;  /* 0x0000a30000047ab9 */ /* 0x000fe20000000800 */
[----:B------:R-:W-:Y:S01]  /*1150*/  ULEA UR5, UR5, UR42, 0xc ;  /* 0x0000002a05057291 */ /* 0x000fe2000f8e603f */
[----:B------:R-:W-:-:S03]  /*1160*/  ISETP.LT.AND P0, PT, RZ, UR4, PT ;  /* 0x00000004ff007c0c */ /* 0x000fc6000bf01270 */
[----:B------:R-:W-:-:S04]  /*1170*/  UIADD3 UR5, UR5, 0x200, URZ ;  /* 0x0000020005057890 */ /* 0x000fc8000fffe03f */
[----:B------:R-:W-:-:S04]  /*1180*/  USHF.R.U32.HI UR5, URZ, 0x4, UR5 ;  /* 0x000000043f057899 */ /* 0x000fc80008011605 */
[----:B------:R-:W-:Y:S02]  /*1190*/  ULOP3.LUT UR41, UR5, 0x3fff, URZ, 0xc0, !UPT ;  /* 0x00003fff05297892 */ /* 0x000fe4000f8ec03f */
[----:B-1--45:R-:W-:Y:S10]  /*11a0*/  @P0 BRA `(.L_x_14) ;  /* 0x0000000000400947 */ /* 0x032ff40003800000 */
[----:B------:R-:W-:Y:S01]  /*11b0*/  MOV R0, 0x0 ;  /* 0x0000000000007802 */ /* 0x000fe20000000f00 */
[----:B------:R-:W-:Y:S01]  /*11c0*/  ULDC.64 UR4, c[0x4][0x68] ;  /* 0x01001a0000047ab9 */ /* 0x000fe20000000a00 */
[----:B------:R-:W-:Y:S01]  /*11d0*/  ULDC.64 UR6, c[0x4][0x8] ;  /* 0x0100020000067ab9 */ /* 0x000fe20000000a00 */
[----:B01----:R-:W-:Y:S01]  /*11e0*/  IMAD.U32 R4, RZ, RZ, UR4 ;  /* 0x00000004ff047e24 */ /* 0x003fe2000f8e00ff */
[----:B------:R0:W1:Y:S01]  /*11f0*/  LDC.64 R14, c[0x4][R0] ;  /* 0x01000000000e7b82 */ /* 0x0000620000000a00 */
[----:B------:R-:W-:Y:S01]  /*1200*/  IMAD.U32 R5, RZ, RZ, UR5 ;  /* 0x00000005ff057e24 */ /* 0x000fe2000f8e00ff */
[----:B------:R-:W-:Y:S01]  /*1210*/  ULDC.64 UR4, c[0x4][0x70] ;  /* 0x01001c0000047ab9 */ /* 0x000fe20000000a00 */
[----:B------:R-:W-:Y:S02]  /*1220*/  IMAD.U32 R10, RZ, RZ, UR6 ;  /* 0x00000006ff0a7e24 */ /* 0x000fe4000f8e00ff */
[----:B------:R-:W-:Y:S02]  /*1230*/  IMAD.U32 R6, RZ, RZ, UR4 ;  /* 0x00000004ff067e24 */ /* 0x000fe4000f8e00ff */
[----:B------:R-:W-:-:S02]  /*1240*/  IMAD.U32 R7, RZ, RZ, UR5 ;  /* 0x00000005ff077e24 */ /* 0x000fc4000f8e00ff */
[----:B------:R-:W-:Y:S02]  /*1250*/  IMAD.U32 R11, RZ, RZ, UR7 ;  /* 0x00000007ff0b7e24 */ /* 0x000fe4000f8e00ff */
[----:B------:R-:W-:Y:S02]  /*1260*/  IMAD.MOV.U32 R8, RZ, RZ, 0x1e1 ;  /* 0x000001e1ff087424 */ /* 0x000fe400078e00ff */
[----:B------:R-:W-:Y:S02]  /*1270*/  IMAD.MOV.U32 R12, RZ, RZ, 0x1 ;  /* 0x00000001ff0c7424 */ /* 0x000fe400078e00ff */
[----:B0-----:R-:W-:-:S07]  /*1280*/  IMAD.MOV.U32 R13, RZ, RZ, RZ ;  /* 0x000000ffff0d7224 */ /* 0x001fce00078e00ff */
[----:B------:R-:W-:-:S07]  /*1290*/  LEPC R20, `(.L_x_14) ;  /* 0x000000001014794e */ /* 0x000fce0000000000 */
[----:B-1---5:R-:W-:Y:S05]  /*12a0*/  CALL.ABS.NOINC R14 ;  /* 0x000000000e007343 */ /* 0x022fea0003c00000 */
.L_x_14:
[----:B------:R-:W-:-:S13]  /*12b0*/  ISETP.NE.AND P0, PT, R90, 0x3, PT ;  /* 0x000000035a00780c */ /* 0x000fda0003f05270 */
[----:B------:R-:W-:Y:S05]  /*12c0*/  @!P0 BRA `(.L_x_15) ;  /* 0x0000000000048947 */ /* 0x000fea0003800000 */
[----:B------:R-:W-:Y:S01]  /*12d0*/  BPT.TRAP 0x1 ;  /* 0x000000040000795c */ /* 0x000fe20000300000 */
.L_x_15:
[----:B------:R-:W-:Y:S02]  /*12e0*/  IMAD.U32 R3, RZ, RZ, UR39 ;  /* 0x00000027ff037e24 */ /* 0x000fe4000f8e00ff */
[----:B------:R-:W-:-:S03]  /*12f0*/  IMAD.U32 R0, RZ, RZ, UR38 ;  /* 0x00000026ff007e24 */ /* 0x000fc6000f8e00ff */
[----:B------:R-:W-:Y:S02]  /*1300*/  LEA R3, R3, UR42, 0x3 ;  /* 0x0000002a03037c11 */ /* 0x000fe4000f8e18ff */
[----:B------:R-:W-:-:S04]  /*1310*/  SHF.L.U32 R0, R0, 0x1f, RZ ;  /* 0x0000001f00007819 */ /* 0x000fc800000006ff */
[----:B------:R2:W3:Y:S01]  /*1320*/  SYNCS.PHASECHK.TRANS64.TRYWAIT P1, [R3+URZ], R0 ;  /* 0x00000000030075a7 */ /* 0x0004e2000802017f */
[----:B------:R-:W-:Y:S05]  /*1330*/  @!P0 BRA `(.L_x_16) ;  /* 0x0000000000048947 */ /* 0x000fea0003800000 */
[----:B------:R-:W-:Y:S01]  /*1340*/  BPT.TRAP 0x1 ;  /* 0x000000040000795c */ /* 0x000fe20000300000 */
.L_x_16:
[----:B---3--:R-:W-:Y:S05]  /*1350*/  @P1 BRA `(.L_x_17) ;  /* 0x0000000000081947 */ /* 0x008fea0003800000 */
[----:B------:R-:W3:Y:S02]  /*1360*/  SYNCS.PHASECHK.TRANS64.TRYWAIT P1, [R3+URZ], R0 ;  /* 0x00000000030075a7 */ /* 0x000ee4000802017f */
[----:B---3--:R-:W-:Y:S05]  /*1370*/  @!P1 BRA `(.L_x_18) ;  /* 0x0000006c00049947 */ /* 0x008fea0003800000 */
.L_x_17:
[----:B------:R-:W-:-:S04]  /*1380*/  UISETP.LT.AND UP0, UPT, UR40, 0x1, UPT ;  /* 0x000000012800788c */ /* 0x000fc8000bf01270 */
[----:B------:R-:W-:-:S04]  /*1390*/  USEL UR4, UR40, 0x1, UP0 ;  /* 0x0000000128047887 */ /* 0x000fc80008000000 */
[----:B------:R-:W-:-:S06]  /*13a0*/  UIADD3 UR4, UR40, -UR4, URZ ;  /* 0x8000000428047290 */ /* 0x000fcc000fffe03f */
[----:B--23--:R-:W-:Y:S01]  /*13b0*/  IMAD.U32 R0, RZ, RZ, UR4 ;  /* 0x00000004ff007e24 */ /* 0x00cfe2000f8e00ff */
[----:B------:R-:W-:Y:S05]  /*13c0*/  WARPSYNC.ALL ;  /* 0x0000000000007948 */ /* 0x000fea0003800000 */
[----:B------:R-:W-:Y:S01]  /*13d0*/  ISETP.GE.AND P1, PT, R0, 0x1, PT ;  /* 0x000000010000780c */ /* 0x000fe20003f26270 */
[----:B------:R-:W-:Y:S01]  /*13e0*/  UIADD3 UR4, UR42, 0x1c200, URZ ;  /* 0x0001c2002a047890 */ /* 0x000fe2000fffe03f */
[----:B------:R-:W-:Y:S01]  /*13f0*/  WARPGROUP.ARRIVE ;  /* 0x00000000000079c5 */ /* 0x000fe20000000000 */
[----:B------:R-:W-:Y:S02]  /*1400*/  ULOP3.LUT UR41, UR41, 0x10000, URZ, 0xfc, !UPT ;  /* 0x0001000029297892 */ /* 0x000fe4000f8efc3f */
[----:B------:R-:W-:Y:S01]  /*1410*/  USHF.R.U32.HI UR4, URZ, 0x4, UR4 ;  /* 0x000000043f047899 */ /* 0x000fe20008011604 */
[----:B------:R-:W-:Y:S01]  /*1420*/  UMOV UR5, 0x80000020 ;  /* 0x8000002000057882 */ /* 0x000fe20000000000 */
[----:B------:R-:W-:-:S02]  /*1430*/  UMOV UR7, 0x80000020 ;  /* 0x8000002000077882 */ /* 0x000fc40000000000 */
[----:B------:R-:W-:-:S04]  /*1440*/  ULOP3.LUT UR4, UR4, 0x3fff, URZ, 0xc0, !UPT ;  /* 0x00003fff04047892 */ /* 0x000fc8000f8ec03f */
[----:B------:R-:W-:Y:S02]  /*1450*/  ULOP3.LUT UR10, UR4, 0x10000, URZ, 0xfc, !UPT ;  /* 0x00010000040a7892 */ /* 0x000fe4000f8efc3f */
[----:B------:R-:W-:Y:S02]  /*1460*/  ULEA UR4, UR39, UR41, 0x9 ;  /* 0x0000002927047291 */ /* 0x000fe4000f8e483f */
[----:B------:R-:W-:-:S09]  /*1470*/  ULEA UR6, UR39, UR10, 0x9 ;  /* 0x0000000a27067291 */ /* 0x000fd2000f8e483f */
[----:B------:R-:W-:Y:S01]  /*1480*/  HGMMA.64x128x16.F32 R24, gdesc[UR4], RZ, !UPT, gsb0 ;  /* 0x01e00000041879f0 */ /* 0x000fe2000c0008ff */
[----:B------:R-:W-:Y:S02]  /*1490*/  UIADD3 UR4, UR4, 0x2, URZ ;  /* 0x0000000204047890 */ /* 0x000fe4000fffe03f */
[----:B------:R-:W-:Y:S01]  /*14a0*/  UIADD3 UR6, UR6, 0x2, URZ ;  /* 0x0000000206067890 */ /* 0x000fe2000fffe03f */
[----:B------:R-:W-:Y:S01]  /*14b0*/  UMOV UR5, 0x80000020 ;  /* 0x8000002000057882 */ /* 0x000fe20000000000 */
[----:B------:R-:W-:Y:S01]  /*14c0*/  UMOV UR7, 0x80000020 ;  /* 0x8000002000077882 */ /* 0x000fe20000000000 */
[----:B------:R-:W-:Y:S02]  /*14d0*/  WARPGROUP.DEPBAR.LE gsb0, 0x0 ;  /* 0x00008000000079c5 */ /* 0x000fe40000010000 */
[----:B------:R-:W-:-:S06]  /*14e0*/  WARPGROUP.ARRIVE ;  /* 0x00000000000079c5 */ /* 0x000fcc0000000000 */
[----:B------:R-:W-:Y:S03]  /*14f0*/  HGMMA.64x128x16.F32 R24, gdesc[UR4], R24, gsb0 ;  /* 0x01e00000041879f0 */ /* 0x000fe60008000818 */
[----:B------:R-:W-:Y:S02]  /*1500*/  WARPGROUP.DEPBAR.LE gsb0, 0x0 ;  /* 0x00008000000079c5 */ /* 0x000fe40000010000 */
[----:B------:R-:W-:Y:S05]  /*1510*/  @!P1 BRA `(.L_x_19) ;  /* 0x0000000000d89947 */ /* 0x000fea0003800000 */
[----:B------:R-:W-:Y:S02]  /*1520*/  UIADD3 UR4, UR39, 0x1, URZ ;  /* 0x0000000127047890 */ /* 0x000fe4000fffe03f */
[----:B------:R-:W-:Y:S02]  /*1530*/  UMOV UR9, UR39 ;  /* 0x0000002700097c82 */ /* 0x000fe40008000000 */
[----:B------:R-:W-:-:S04]  /*1540*/  UISETP.NE.AND UP0, UPT, UR4, 0xe, UPT ;  /* 0x0000000e0400788c */ /* 0x000fc8000bf05270 */
[----:B------:R-:W-:Y:S02]  /*1550*/  USEL UR5, URZ, 0x1, UP0 ;  /* 0x000000013f057887 */ /* 0x000fe40008000000 */
[----:B------:R-:W-:Y:S02]  /*1560*/  USEL UR8, UR4, URZ, UP0 ;  /* 0x0000003f04087287 */ /* 0x000fe40008000000 */
[----:B------:R-:W-:-:S06]  /*1570*/  ULOP3.LUT UR5, UR38, UR5, URZ, 0x3c, !UPT ;  /* 0x0000000526057292 */ /* 0x000fcc000f8e3c3f */
[----:B01----:R-:W-:-:S07]  /*1580*/  IMAD.U32 R5, RZ, RZ, UR5 ;  /* 0x00000005ff057e24 */ /* 0x003fce000f8e00ff */
.L_x_26:
[----:B01----:R-:W-:Y:S05]  /*1590*/  @!P0 BRA `(.L_x_20) ;  /* 0x0000000000048947 */ /* 0x003fea0003800000 */
[----:B------:R-:W-:Y:S01]  /*15a0*/  BPT.TRAP 0x1 ;  /* 0x000000040000795c */ /* 0x000fe20000300000 */
.L_x_20:
[----:B------:R-:W0:Y:S01]  /*15b0*/  S2UR UR5, SR_CgaCtaId ;  /* 0x00000000000579c3 */ /* 0x000e220000008800 */
[----:B------:R-:W-:Y:S01]  /*15c0*/  UMOV UR4, 0x400 ;  /* 0x0000040000047882 */ /* 0x000fe20000000000 */
[----:B------:R-:W-:Y:S01]  /*15d0*/  SHF.L.U32 R3, R5, 0x1f, RZ ;  /* 0x0000001f05037819 */ /* 0x000fe200000006ff */
[----:B0-----:R-:W-:-:S04]  /*15e0*/  ULEA UR11, UR5, UR4, 0x18 ;  /* 0x00000004050b7291 */ /* 0x001fc8000f8ec03f */
[----:B------:R-:W-:-:S09]  /*15f0*/  ULEA UR4, UR8, UR11, 0x3 ;  /* 0x0000000b08047291 */ /* 0x000fd2000f8e183f */
[----:B------:R0:W1:Y:S01]  /*1600*/  SYNCS.PHASECHK.TRANS64.TRYWAIT P1, [UR4], R3 ;  /* 0x00000003ff0075a7 */ /* 0x0000620008020144 */
[----:B------:R-:W-:Y:S05]  /*1610*/  @!P0 BRA `(.L_x_21) ;  /* 0x0000000000048947 */ /* 0x000fea0003800000 */
[----:B------:R-:W-:Y:S01]  /*1620*/  BPT.TRAP 0x1 ;  /* 0x000000040000795c */ /* 0x000fe20000300000 */
.L_x_21:
[----:B-1----:R-:W-:Y:S05]  /*1630*/  @P1 BRA `(.L_x_22) ;  /* 0x0000000000081947 */ /* 0x002fea0003800000 */
[----:B------:R-:W1:Y:S02]  /*1640*/  SYNCS.PHASECHK.TRANS64.TRYWAIT P1, [UR4], R3 ;  /* 0x00000003ff0075a7 */ /* 0x000e640008020144 */
[----:B-1----:R-:W-:Y:S05]  /*1650*/  @!P1 BRA `(.L_x_23) ;  /* 0x0000006800609947 */ /* 0x002fea0003800000 */
.L_x_22:
[----:B------:R-:W-:Y:S01]  /*1660*/  ULEA UR4, UR8, UR41, 0x9 ;  /* 0x0000002908047291 */ /* 0x000fe2000f8e483f */
[----:B------:R-:W-:Y:S01]  /*1670*/  WARPGROUP.ARRIVE ;  /* 0x00000000000079c5 */ /* 0x000fe20000000000 */
[----:B------:R-:W-:Y:S01]  /*1680*/  ULEA UR6, UR8, UR10, 0x9 ;  /* 0x0000000a08067291 */ /* 0x000fe2000f8e483f */
[----:B------:R-:W-:Y:S01]  /*1690*/  UMOV UR5, 0x80000020 ;  /* 0x8000002000057882 */ /* 0x000fe20000000000 */
[----:B------:R-:W-:-:S07]  /*16a0*/  UMOV UR7, 0x80000020 ;  /* 0x8000002000077882 */ /* 0x000fce0000000000 */
[----:B------:R-:W-:Y:S01]  /*16b0*/  HGMMA.64x128x16.F32 R24, gdesc[UR4], R24, gsb0 ;  /* 0x01e00000041879f0 */ /* 0x000fe20008000818 */
        /* <DEDUP_REMOVED lines=9> */
[----:B------:R-:W-:Y:S01]  /*1750*/  BPT.TRAP 0x1 ;  /* 0x000000040000795c */ /* 0x000fe20000300000 */
.L_x_24:
[----:B------:R-:W-:Y:S01]  /*1760*/  ULEA UR4, UR9, UR11, 0x3 ;  /* 0x0000000b09047291 */ /* 0x000fe2000f8e183f */
[----:B------:R-:W-:-:S03]  /*1770*/  ISETP.GT.U32.AND P1, PT, R19, 0x1, PT ;  /* 0x000000011300780c */ /* 0x000fc60003f24070 */
[----:B------:R-:W-:-:S04]  /*1780*/  UIADD3 UR4, UR4, 0x70, URZ ;  /* 0x0000007004047890 */ /* 0x000fc8000fffe03f */
[----:B------:R-:W-:-:S09]  /*1790*/  UPRMT UR4, URZ, 0x654, UR4 ;  /* 0x000006543f047896 */ /* 0x000fd20008000004 */
[----:B------:R-:W-:Y:S01]  /*17a0*/  SYNCS.ARRIVE.TRANS64.RED.A1T0 RZ, [UR4], RZ ;  /* 0x000000ffffff79a7 */ /* 0x000fe20008100404 */
[----:B------:R-:W-:Y:S05]  /*17b0*/  @P1 BRA `(.L_x_25) ;  /* 0x0000000000041947 */ /* 0x000fea0003800000 */
[----:B------:R-:W-:Y:S01]  /*17c0*/  BPT.TRAP 0x1 ;  /* 0x000000040000795c */ /* 0x000fe20000300000 */
.L_x_25:
[----:B------:R-:W-:Y:S01]  /*17d0*/  UIADD3 UR8, UR8, 0x1, URZ ;  /* 0x0000000108087890 */ /* 0x000fe2000fffe03f */
[C---:B------:R-:W-:Y:S01]  /*17e0*/  ISETP.GT.AND P1, PT, R0.reuse, 0x1, PT ;  /* 0x000000010000780c */ /* 0x040fe20003f24270 */
[----:B------:R-:W-:Y:S01]  /*17f0*/  UIADD3 UR9, UR9, 0x1, URZ ;  /* 0x0000000109097890 */ /* 0x000fe2000fffe03f */
[----:B------:R-:W-:Y:S01]  /*1800*/  VIADD R0, R0, 0xffffffff ;  /* 0xffffffff00007836 */ /* 0x000fe20000000000 */
[----:B------:R-:W-:Y:S02]  /*1810*/  UISETP.NE.AND UP0, UPT, UR8, 0xe, UPT ;  /* 0x0000000e0800788c */ /* 0x000fe4000bf05270 */
[----:B------:R-:W-:Y:S02]  /*1820*/  UISETP.NE.AND UP1, UPT, UR9, 0xe, UPT ;  /* 0x0000000e0900788c */ /* 0x000fe4000bf25270 */
[----:B------:R-:W-:Y:S02]  /*1830*/  USEL UR4, URZ, 0x1, UP0 ;  /* 0x000000013f047887 */ /* 0x000fe40008000000 */
[----:B------:R-:W-:-:S02]  /*1840*/  USEL UR8, UR8, URZ, UP0 ;  /* 0x0000003f08087287 */ /* 0x000fc40008000000 */
[----:B------:R-:W-:Y:S02]  /*1850*/  USEL UR9, UR9, URZ, UP1 ;  /* 0x0000003f09097287 */ /* 0x000fe40008800000 */
[----:B------:R-:W-:Y:S01]  /*1860*/  LOP3.LUT R5, R5, UR4, RZ, 0x3c, !PT ;  /* 0x0000000405057c12 */ /* 0x000fe2000f8e3cff */
[----:B------:R-:W-:Y:S09]  /*1870*/  @P1 BRA `(.L_x_26) ;  /* 0xfffffffc00441947 */ /* 0x000ff2000383ffff */
.L_x_19:
[----:B------:R-:W2:Y:S02]  /*1880*/  LDC R0, c[0x0][0x28c] ;  /* 0x0000a300ff007b82 */ /* 0x000ea40000000800 */
[----:B--2---:R-:W-:-:S13]  /*1890*/  ISETP.GE.AND P1, PT, R0, 0x1, PT ;  /* 0x000000010000780c */ /* 0x004fda0003f26270 */
[----:B------:R-:W-:Y:S05]  /*18a0*/  @!P1 BRA `(.L_x_27) ;  /* 0x00000000004c9947 */ /* 0x000fea0003800000 */
[----:B------:R-:W-:Y:S05]  /*18b0*/  @!P0 BRA `(.L_x_28) ;  /* 0x0000000000048947 */ /* 0x000fea0003800000 */
[----:B------:R-:W-:Y:S01]  /*18c0*/  BPT.TRAP 0x1 ;  /* 0x000000040000795c */ /* 0x000fe20000300000 */
.L_x_28:
[----:B------:R-:W-:Y:S01]  /*18d0*/  UISETP.LT.AND UP0, UPT, UR40, 0x1, UPT ;  /* 0x000000012800788c */ /* 0x000fe2000bf01270 */
[----:B------:R-:W2:Y:S01]  /*18e0*/  S2UR UR7, SR_CgaCtaId ;  /* 0x00000000000779c3 */ /* 0x000ea20000008800 */
[----:B------:R-:W-:Y:S02]  /*18f0*/  ISETP.GT.U32.AND P0, PT, R19, 0x1, PT ;  /* 0x000000011300780c */ /* 0x000fe40003f04070 */
[----:B------:R-:W-:-:S04]  /*1900*/  USEL UR6, UR40, 0x1, UP0 ;  /* 0x0000000128067887 */ /* 0x000fc80008000000 */
[----:B------:R-:W-:-:S04]  /*1910*/  UIADD3 UR6, UR39, UR40, -UR6 ;  /* 0x0000002827067290 */ /* 0x000fc8000fffe806 */
[----:B------:R-:W-:-:S04]  /*1920*/  USHF.R.U32.HI UR4, URZ, 0x1, UR6 ;  /* 0x000000013f047899 */ /* 0x000fc80008011606 */
[----:B------:R-:W-:-:S04]  /*1930*/  UIMAD.WIDE.U32 UR4, UR4, -0x6db6db6d, URZ ;  /* 0x92492493040478a5 */ /* 0x000fc8000f8e003f */
[----:B------:R-:W-:-:S03]  /*1940*/  USHF.R.U32.HI UR4, URZ, 0x2, UR5 ;  /* 0x000000023f047899 */ /* 0x000fc60008011605 */
[----:B------:R-:W-:Y:S01]  /*1950*/  UMOV UR5, 0x400 ;  /* 0x0000040000057882 */ /* 0x000fe20000000000 */
[----:B------:R-:W-:Y:S02]  /*1960*/  UIMAD UR6, UR4, -0xe, UR6 ;  /* 0xfffffff2040678a4 */ /* 0x000fe4000f8e0206 */
[----:B--2---:R-:W-:-:S04]  /*1970*/  ULEA UR5, UR7, UR5, 0x18 ;  /* 0x0000000507057291 */ /* 0x004fc8000f8ec03f */
[----:B------:R-:W-:-:S04]  /*1980*/  ULEA UR6, UR6, UR5, 0x3 ;  /* 0x0000000506067291 */ /* 0x000fc8000f8e183f */
[----:B------:R-:W-:-:S04]  /*1990*/  UIADD3 UR6, UR6, 0x70, URZ ;  /* 0x0000007006067890 */ /* 0x000fc8000fffe03f */
[----:B------:R-:W-:-:S09]  /*19a0*/  UPRMT UR6, URZ, 0x654, UR6 ;  /* 0x000006543f067896 */ /* 0x000fd20008000006 */
[----:B------:R-:W-:Y:S01]  /*19b0*/  SYNCS.ARRIVE.TRANS64.RED.A1T0 RZ, [UR6], RZ ;  /* 0x000000ffffff79a7 */ /* 0x000fe20008100406 */
[----:B------:R-:W-:Y:S05]  /*19c0*/  @P0 BRA `(.L_x_27) ;  /* 0x0000000000040947 */ /* 0x000fea0003800000 */
[----:B------:R-:W-:Y:S01]  /*19d0*/  BPT.TRAP 0x1 ;  /* 0x000000040000795c */ /* 0x000fe20000300000 */
.L_x_27:
[----:B------:R-:W2:Y:S01]  /*19e0*/  LDC R6, c[0x0][0x288] ;  /* 0x0000a200ff067b82 */ /* 0x000ea20000000800 */
[----:B------:R-:W-:Y:S01]  /*19f0*/  LOP3.LUT R0, R22, 0x1, RZ, 0xc0, !PT ;  /* 0x0000000116007812 */ /* 0x000fe200078ec0ff */
[----:B------:R-:W-:Y:S01]  /*1a00*/  IMAD.SHL.U32 R13, R92, 0x80, RZ ;  /* 0x000000805c0d7824 */ /* 0x000fe200078e00ff */
[----:B01----:R-:W-:Y:S01]  /*1a10*/  SHF.R.U32.HI R3, RZ, 0x2, R18 ;  /* 0x00000002ff037819 */ /* 0x003fe20000011612 */
[----:B------:R-:W-:Y:S01]  /*1a20*/  UIADD3 UR39, UR40, UR39, URZ ;  /* 0x0000002728277290 */ /* 0x000fe2000fffe03f */
[----:B------:R-:W-:Y:S01]  /*1a30*/  LOP3.LUT R4, R18, 0x60, RZ, 0xc0, !PT ;  /* 0x0000006012047812 */ /* 0x000fe200078ec0ff */
[----:B------:R-:W-:Y:S01]  /*1a40*/  IMAD.SHL.U32 R8, R0, 0x40, RZ ;  /* 0x0000004000087824 */ /* 0x000fe200078e00ff */
[----:B------:R-:W-:Y:S01]  /*1a50*/  LOP3.LUT R5, R18, 0x3, RZ, 0xc0, !PT ;  /* 0x0000000312057812 */ /* 0x000fe200078ec0ff */
[----:B------:R-:W-:Y:S01]  /*1a60*/  UISETP.GT.U32.AND UP0, UPT, UR39, 0xd, UPT ;  /* 0x0000000d2700788c */ /* 0x000fe2000bf04070 */
[----:B------:R-:W-:Y:S01]  /*1a70*/  LOP3.LUT R3, R3, 0x7, RZ, 0xc0, !PT ;  /* 0x0000000703037812 */ /* 0x000fe200078ec0ff */
[----:B------:R-:W-:Y:S01]  /*1a80*/  ULDC UR7, c[0x0][0x284] ;  /* 0x0000a10000077ab9 */ /* 0x000fe20000000800 */
[----:B------:R-:W-:Y:S01]  /*1a90*/  SHF.R.U32.HI R4, RZ, 0x1, R4 ;  /* 0x00000001ff047819 */ /* 0x000fe20000011604 */
[----:B------:R-:W-:Y:S01]  /*1aa0*/  USHF.R.U32.HI UR4, URZ, 0x1, UR39 ;  /* 0x000000013f047899 */ /* 0x000fe20008011627 */
[----:B------:R-:W-:Y:S01]  /*1ab0*/  SHF.R.S32.HI R21, RZ, 0x1f, R89 ;  /* 0x0000001fff157819 */ /* 0x000fe20000011459 */
[----:B------:R-:W-:Y:S01]  /*1ac0*/  UISETP.LT.U32.AND UP0, UPT, UR40, 0xe, UP0 ;  /* 0x0000000e2800788c */ /* 0x000fe20008701070 */
[--C-:B------:R-:W-:Y:S01]  /*1ad0*/  IADD3 R7, RZ, -R4, -R3.reuse ;  /* 0x80000004ff077210 */ /* 0x100fe20007ffe803 */
[----:B------:R-:W-:Y:S01]  /*1ae0*/  UISETP.GE.U32.AND UP1, UPT, UR40, 0xe, UPT ;  /* 0x0000000e2800788c */ /* 0x000fe2000bf26070 */
[----:B------:R-:W-:Y:S01]  /*1af0*/  LOP3.LUT R3, R8, 0x40, R3, 0xe2, !PT ;  /* 0x0000004008037812 */ /* 0x000fe200078ee203 */
[----:B------:R-:W-:Y:S01]  /*1b00*/  IMAD.SHL.U32 R8, R18, 0x2, RZ ;  /* 0x0000000212087824 */ /* 0x000fe200078e00ff */
[----:B------:R-:W-:Y:S01]  /*1b10*/  ULDC.64 UR8, c[0x0][0x5d0] ;  /* 0x0001740000087ab9 */ /* 0x000fe20000000a00 */
[----:B------:R-:W-:Y:S01]  /*1b20*/  UIMAD.WIDE.U32 UR4, UR4, -0x6db6db6d, URZ ;  /* 0x92492493040478a5 */ /* 0x000fe2000f8e003f */
[----:B------:R-:W-:Y:S01]  /*1b30*/  IMAD.WIDE R10, R91, 0x80, RZ ;  /* 0x000000805b0a7825 */ /* 0x000fe200078e02ff */
[----:B------:R-:W-:Y:S01]  /*1b40*/  USEL UR6, URZ, 0x1, !UP0 ;  /* 0x000000013f067887 */ /* 0x000fe2000c000000 */
[----:B------:R-:W-:Y:S01]  /*1b50*/  LOP3.LUT R8, R13, 0x6, R8, 0xf8, !PT ;  /* 0x000000060d087812 */ /* 0x000fe200078ef808 */
[----:B------:R-:W-:Y:S01]  /*1b60*/  USHF.R.U32.HI UR4, URZ, 0x2, UR5 ;  /* 0x000000023f047899 */ /* 0x000fe20008011605 */
[----:B--2---:R-:W-:Y:S01]  /*1b70*/  IMAD R12, R5, -0x2, R6 ;  /* 0xfffffffe050c7824 */ /* 0x004fe200078e0206 */
[----:B------:R-:W-:Y:S01]  /*1b80*/  ISETP.GE.AND P0, PT, R13, R6, PT ;  /* 0x000000060d00720c */ /* 0x000fe20003f06270 */
[----:B------:R-:W-:Y:S01]  /*1b90*/  IMAD.SHL.U32 R5, R91, 0x80, RZ ;  /* 0x000000805b057824 */ /* 0x000fe200078e00ff */
[----:B------:R-:W-:Y:S01]  /*1ba0*/  SHF.R.S32.HI R9, RZ, 0x1f, R8 ;  /* 0x0000001fff097819 */ /* 0x000fe20000011408 */
[----:B------:R-:W-:Y:S01]  /*1bb0*/  IMAD R6, R21, UR8, RZ ;  /* 0x0000000815067c24 */ /* 0x000fe2000f8e02ff */
[----:B------:R-:W-:Y:S01]  /*1bc0*/  ULOP3.LUT UR38, UR38, UR6, URZ, 0x3c, !UPT ;  /* 0x0000000626267292 */ /* 0x000fe2000f8e3c3f */
[----:B------:R-:W-:Y:S01]  /*1bd0*/  IMAD R0, R0, -0x40, R7 ;  /* 0xffffffc000007824 */ /* 0x000fe200078e0207 */
[----:B------:R-:W-:Y:S01]  /*1be0*/  ISETP.GE.OR P0, PT, R5, UR7, P0 ;  /* 0x0000000705007c0c */ /* 0x000fe20008706670 */
[C---:B------:R-:W-:Y:S01]  /*1bf0*/  IMAD R15, R89.reuse, UR9, R6 ;  /* 0x00000009590f7c24 */ /* 0x040fe2000f8e0206 */
[----:B------:R-:W-:Y:S01]  /*1c00*/  LOP3.LUT R105, R10, R3, R4, 0xfe, !PT ;  /* 0x000000030a697212 */ /* 0x000fe200078efe04 */
[----:B------:R-:W-:Y:S01]  /*1c10*/  IMAD.WIDE.U32 R6, R89, UR8, R8 ;  /* 0x0000000859067c25 */ /* 0x000fe2000f8e0008 */
[----:B------:R-:W-:Y:S01]  /*1c20*/  UIMAD UR39, UR4, -0xe, UR39 ;  /* 0xfffffff2042778a4 */ /* 0x000fe2000f8e0227 */
[----:B------:R-:W-:Y:S01]  /*1c30*/  IADD3 R3, -R5, UR7, R0 ;  /* 0x0000000705037c10 */ /* 0x000fe2000fffe100 */
[----:B------:R-:W-:Y:S01]  /*1c40*/  @UP1 ULOP3.LUT UR38, UR38, 0x1, UR4, 0x78, !UPT ;  /* 0x0000000126261892 */ /* 0x000fe2000f8e7804 */
[----:B------:R-:W-:-:S02]  /*1c50*/  IMAD.IADD R7, R7, 0x1, R15 ;  /* 0x0000000107077824 */ /* 0x000fc400078e020f */
[----:B------:R-:W-:Y:S02]  /*1c60*/  IMAD.IADD R4, R12, 0x1, -R13 ;  /* 0x000000010c047824 */ /* 0x000fe400078e0a0d */
[----:B------:R-:W-:Y:S02]  /*1c70*/  IMAD.MOV.U32 R0, RZ, RZ, -0x1 ;  /* 0xffffffffff007424 */ /* 0x000fe400078e00ff */
[----:B------:R-:W-:Y:S05]  /*1c80*/  @P0 BRA `(.L_x_29) ;  /* 0x0000004000240947 */ /* 0x000fea0003800000 */
[----:B------:R-:W0:Y:S01]  /*1c90*/  LDC.64 R98, c[0x0][0x5c8] ;  /* 0x00017200ff627b82 */ /* 0x000e220000000a00 */
[----:B-----5:R-:W-:Y:S01]  /*1ca0*/  FSETP.NEU.AND P0, PT, R88, RZ, PT ;  /* 0x000000ff5800720b */ /* 0x020fe20003f0d000 */
[----:B------:R-:W-:Y:S01]  /*1cb0*/  BSSY B0, `(.L_x_29) ;  /* 0x0000406000007945 */ /* 0x000fe20003800000 */
[----:B------:R-:W-:-:S04]  /*1cc0*/  ISETP.GT.AND P2, PT, R4, RZ, PT ;  /* 0x000000ff0400720c */ /* 0x000fc80003f44270 */
[----:B------:R-:W-:Y:S01]  /*1cd0*/  ISETP.GT.AND P1, PT, R3, RZ, P2 ;  /* 0x000000ff0300720c */ /* 0x000fe20001724270 */
[-C--:B0-----:R-:W-:Y:S02]  /*1ce0*/  IMAD R12, R11, R98.reuse, RZ ;  /* 0x000000620b0c7224 */ /* 0x081fe400078e02ff */
[----:B------:R-:W-:-:S04]  /*1cf0*/  IMAD.WIDE.U32 R92, R105, R98, R6 ;  /* 0x00000062695c7225 */ /* 0x000fc800078e0006 */
[----:B------:R-:W-:-:S04]  /*1d00*/  IMAD R5, R105, R99, R12 ;  /* 0x0000006369057224 */ /* 0x000fc800078e020c */
[----:B------:R-:W-:Y:S01]  /*1d10*/  IMAD.IADD R91, R93, 0x1, R5 ;  /* 0x000000015d5b7824 */ /* 0x000fe200078e0205 */
[----:B------:R-:W-:Y:S06]  /*1d20*/  @!P0 BRA `(.L_x_30) ;  /* 0x0000002c00288947 */ /* 0x000fec0003800000 */
[----:B------:R-:W0:Y:S01]  /*1d30*/  LDC.64 R96, c[0x0][0x5b8] ;  /* 0x00016e00ff607b82 */ /* 0x000e220000000a00 */
[----:B------:R-:W-:-:S07]  /*1d40*/  ULDC.64 UR4, c[0x0][0x5c0] ;  /* 0x0001700000047ab9 */ /* 0x000fce0000000a00 */
[----:B------:R-:W1:Y:S08]  /*1d50*/  LDC.64 R100, c[0x0][0x5b0] ;  /* 0x00016c00ff647b82 */ /* 0x000e700000000a00 */
[----:B------:R-:W2:Y:S01]  /*1d60*/  LDC.64 R102, c[0x0][0x5a8] ;  /* 0x00016a00ff667b82 */ /* 0x000ea20000000a00 */
[-C--:B0-----:R-:W-:Y:S02]  /*1d70*/  IMAD R6, R21, R96.reuse, RZ ;  /* 0x0000006015067224 */ /* 0x081fe400078e02ff */
[----:B------:R-:W-:-:S04]  /*1d80*/  IMAD.WIDE.U32 R94, R89, R96, R8 ;  /* 0x00000060595e7225 */ /* 0x000fc800078e0008 */
[----:B------:R-:W-:Y:S02]  /*1d90*/  IMAD R93, R89, R97, R6 ;  /* 0x00000061595d7224 */ /* 0x000fe400078e0206 */
[-C--:B-1----:R-:W-:Y:S02]  /*1da0*/  IMAD R10, R11, R100.reuse, RZ ;  /* 0x000000640b0a7224 */ /* 0x082fe400078e02ff */
[----:B------:R-:W-:Y:S02]  /*1db0*/  IMAD.IADD R13, R95, 0x1, R93 ;  /* 0x000000015f0d7824 */ /* 0x000fe400078e025d */
[----:B------:R-:W-:Y:S02]  /*1dc0*/  IMAD.MOV.U32 R12, RZ, RZ, R94 ;  /* 0x000000ffff0c7224 */ /* 0x000fe400078e005e */
[C---:B------:R-:W-:Y:S02]  /*1dd0*/  IMAD R97, R105.reuse, R101, R10 ;  /* 0x0000006569617224 */ /* 0x040fe400078e020a */
[----:B------:R-:W-:-:S04]  /*1de0*/  IMAD.WIDE.U32 R6, R105, R100, R12 ;  /* 0x0000006469067225 */ /* 0x000fc800078e000c */
[----:B------:R-:W-:Y:S01]  /*1df0*/  IMAD.IADD R5, R7, 0x1, R97 ;  /* 0x0000000107057824 */ /* 0x000fe200078e0261 */
[----:B--2---:R-:W-:-:S04]  /*1e00*/  LEA R14, P0, R6, R102, 0x1 ;  /* 0x00000066060e7211 */ /* 0x004fc800078008ff */
[----:B------:R-:W-:-:S05]  /*1e10*/  LEA.HI.X R15, R6, R103, R5, 0x1, P0 ;  /* 0x00000067060f7211 */ /* 0x000fca00000f0c05 */
[----:B------:R0:W2:Y:S01]  /*1e20*/  @P1 LDG.E.LTC128B.U16 R5, desc[UR36][R14.64] ;  /* 0x000000240e051981 */ /* 0x0000a2000c1e1520 */
[----:B------:R-:W-:Y:S01]  /*1e30*/  LEA R10, P0, R92, UR4, 0x1 ;  /* 0x000000045c0a7c11 */ /* 0x000fe2000f8008ff */
[----:B------:R-:W-:Y:S01]  /*1e40*/  IMAD.WIDE.U32 R6, R105, R100, R8 ;  /* 0x0000006469067225 */ /* 0x000fe200078e0008 */
[----:B------:R-:W-:Y:S03]  /*1e50*/  BSSY B1, `(.L_x_31) ;  /* 0x0000012000017945 */ /* 0x000fe60003800000 */
[----:B------:R-:W-:Y:S02]  /*1e60*/  IMAD.IADD R7, R97, 0x1, R7 ;  /* 0x0000000161077824 */ /* 0x000fe400078e0207 */
[----:B------:R-:W-:Y:S01]  /*1e70*/  IMAD.WIDE.U32 R20, R89, R96, R6 ;  /* 0x0000006059147225 */ /* 0x000fe200078e0006 */
[----:B0-----:R-:W-:-:S03]  /*1e80*/  SHF.L.U64.HI R15, R100, 0x3, R101 ;  /* 0x00000003640f7819 */ /* 0x001fc60000010265 */
[----:B------:R-:W-:Y:S01]  /*1e90*/  IMAD.IADD R7, R93, 0x1, R21 ;  /* 0x000000015d077824 */ /* 0x000fe200078e0215 */
[----:B------:R-:W-:Y:S01]  /*1ea0*/  LEA R6, P4, R20, R102, 0x1 ;  /* 0x0000006614067211 */ /* 0x000fe200078808ff */
[----:B------:R-:W-:-:S03]  /*1eb0*/  IMAD.SHL.U32 R14, R100, 0x8, RZ ;  /* 0x00000008640e7824 */ /* 0x000fc600078e00ff */
[----:B------:R-:W-:Y:S01]  /*1ec0*/  LEA.HI.X R7, R20, R103, R7, 0x1, P4 ;  /* 0x0000006714077211 */ /* 0x000fe200020f0c07 */
[----:B--2---:R-:W-:-:S05]  /*1ed0*/  HADD2.F32 R11, -RZ, R5.H0_H0 ;  /* 0x20000005ff0b7230 */ /* 0x004fca0000004100 */
[----:B------:R-:W-:-:S04]  /*1ee0*/  FMUL R11, R11, R88 ;  /* 0x000000580b0b7220 */ /* 0x000fc80000400000 */
[----:B------:R-:W-:Y:S01]  /*1ef0*/  FFMA R24, R24, R23, R11 ;  /* 0x0000001718187223 */ /* 0x000fe2000000000b */
[----:B------:R-:W-:Y:S02]  /*1f00*/  LEA.HI.X R11, R92, UR5, R91, 0x1, P0 ;  /* 0x000000055c0b7c11 */ /* 0x000fe400080f0c5b */
[----:B------:R-:W-:Y:S02]  /*1f10*/  ISETP.GT.AND P0, PT, R4, 0x1, PT ;  /* 0x000000010400780c */ /* 0x000fe40003f04270 */
[----:B------:R-:W-:Y:S02]  /*1f20*/  F2FP.F16.F32.PACK_AB R24, RZ, R24 ;  /* 0x00000018ff18723e */ /* 0x000fe400000000ff */
[----:B------:R-:W-:-:S03]  /*1f30*/  ISETP.GT.AND P3, PT, R3, RZ, P0 ;  /* 0x000000ff0300720c */ /* 0x000fc60000764270 */
[----:B------:R0:W-:Y:S10]  /*1f40*/  @P1 STG.E.U16 desc[UR36][R10.64], R24 ;  /* 0x000000180a001986 */ /* 0x0001f4000c101524 */
[----:B------:R-:W-:Y:S05]  /*1f50*/  @!P3 BRA `(.L_x_32) ;  /* 0x000000000004b947 */ /* 0x000fea0003800000 */
[----:B------:R1:W5:Y:S02]  /*1f60*/  LDG.E.LTC128B.U16 R5, desc[UR36][R6.64+0x2] ;  /* 0x0000022406057981 */ /* 0x000364000c1e1520 */
.L_x_32:
[----:B------:R-:W-:Y:S05]  /*1f70*/  BSYNC B1 ;  /* 0x0000000000017941 */ /* 0x000fea0003800000 */
.L_x_31:
[----:B-----5:R-:W-:Y:S01]  /*1f80*/  HADD2.F32 R91, -RZ, R5.H0_H0 ;  /* 0x20000005ff5b7230 */ /* 0x020fe20000004100 */
[----:B------:R-:W-:Y:S01]  /*1f90*/  ISETP.GT.AND P2, PT, R3, 0x8, P2 ;  /* 0x000000080300780c */ /* 0x000fe20001744270 */
[----:B------:R-:W-:Y:S01]  /*1fa0*/  IMAD.WIDE.U32 R20, R105, R100, R14 ;  /* 0x0000006469147225 */ /* 0x000fe200078e000e */
[----:B0-----:R-:W-:-:S03]  /*1fb0*/  PRMT R24, R5, 0x7610, R24 ;  /* 0x0000761005187816 */ /* 0x001fc60000000018 */
[----:B------:R-:W-:Y:S01]  /*1fc0*/  FMUL R12, R91, R88 ;  /* 0x000000585b0c7220 */ /* 0x000fe20000400000 */
[----:B------:R-:W-:Y:S01]  /*1fd0*/  IMAD.IADD R97, R97, 0x1, R21 ;  /* 0x0000000161617824 */ /* 0x000fe200078e0215 */
[----:B------:R-:W-:Y:S02]  /*1fe0*/  IADD3 R94, P1, R94, R20, RZ ;  /* 0x000000145e5e7210 */ /* 0x000fe40007f3e0ff */
[----:B------:R-:W-:-:S03]  /*1ff0*/  FFMA R12, R25, R23, R12 ;  /* 0x00000017190c7223 */ /* 0x000fc6000000000c */
[----:B------:R-:W-:Y:S01]  /*2000*/  IMAD.X R13, R97, 0x1, R13, P1 ;  /* 0x00000001610d7824 */ /* 0x000fe200008e060d */
[C---:B------:R-:W-:Y:S02]  /*2010*/  LEA R14, P1, R94.reuse, R102, 0x1 ;  /* 0x000000665e0e7211 */ /* 0x040fe400078208ff */
[----:B------:R-:W-:Y:S02]  /*2020*/  F2FP.F16.F32.PACK_AB R12, RZ, R12 ;  /* 0x0000000cff0c723e */ /* 0x000fe400000000ff */
[----:B------:R-:W-:Y:S02]  /*2030*/  LEA.HI.X R15, R94, R103, R13, 0x1, P1 ;  /* 0x000000675e0f7211 */ /* 0x000fe400008f0c0d */
[----:B------:R-:W-:-:S05]  /*2040*/  PRMT R21, R12, 0x7610, R21 ;  /* 0x000076100c157816 */ /* 0x000fca0000000015 */
[----:B------:R0:W-:Y:S04]  /*2050*/  @P3 STG.E.U16 desc[UR36][R10.64+0x2], R21 ;  /* 0x000002150a003986 */ /* 0x0001e8000c101524 */
[----:B------:R-:W2:Y:S01]  /*2060*/  @P2 LDG.E.LTC128B.U16 R24, desc[UR36][R14.64] ;  /* 0x000000240e182981 */ /* 0x000ea2000c1e1520 */
[----:B------:R-:W-:Y:S01]  /*2070*/  IADD3 R20, P1, R8, R20, RZ ;  /* 0x0000001408147210 */ /* 0x000fe20007f3e0ff */
[----:B------:R-:W-:Y:S01]  /*2080*/  BSSY B1, `(.L_x_33) ;  /* 0x0000011000017945 */ /* 0x000fe20003800000 */
[C---:B------:R-:W-:Y:S02]  /*2090*/  SHF.L.U64.HI R13, R98.reuse, 0x4, R99 ;  /* 0x00000004620d7819 */ /* 0x040fe40000010263 */
[----:B------:R-:W-:Y:S01]  /*20a0*/  ISETP.GT.AND P0, PT, R3, 0x8, P0 ;  /* 0x000000080300780c */ /* 0x000fe20000704270 */
[----:B0-----:R-:W-:Y:S01]  /*20b0*/  IMAD.X R21, R9, 0x1, R97, P1 ;  /* 0x0000000109157824 */ /* 0x001fe200008e0661 */
[----:B------:R-:W-:Y:S01]  /*20c0*/  LEA R12, P1, R98, R10, 0x4 ;  /* 0x0000000a620c7211 */ /* 0x000fe200078220ff */
[----:B------:R-:W-:-:S04]  /*20d0*/  IMAD.WIDE.U32 R20, R89, R96, R20 ;  /* 0x0000006059147225 */ /* 0x000fc800078e0014 */
[----:B------:R-:W-:Y:S01]  /*20e0*/  IMAD.X R13, R13, 0x1, R11, P1 ;  /* 0x000000010d0d7824 */ /* 0x000fe200008e060b */
[----:B------:R-:W-:Y:S01]  /*20f0*/  LEA R8, P3, R20, R102, 0x1 ;  /* 0x0000006614087211 */ /* 0x000fe200078608ff */
[----:B------:R-:W-:-:S05]  /*2100*/  IMAD.IADD R9, R93, 0x1, R21 ;  /* 0x000000015d097824 */ /* 0x000fca00078e0215 */
[----:B------:R-:W-:Y:S01]  /*2110*/  LEA.HI.X R9, R20, R103, R9, 0x1, P3 ;  /* 0x0000006714097211 */ /* 0x000fe200018f0c09 */
[----:B--2---:R-:W-:-:S05]  /*2120*/  HADD2.F32 R5, -RZ, R24.H0_H0 ;  /* 0x20000018ff057230 */ /* 0x004fca0000004100 */
[----:B------:R-:W-:-:S04]  /*2130*/  FMUL R5, R5, R88 ;  /* 0x0000005805057220 */ /* 0x000fc80000400000 */
[----:B------:R-:W-:-:S05]  /*2140*/  FFMA R5, R26, R23, R5 ;  /* 0x000000171a057223 */ /* 0x000fca0000000005 */
[----:B------:R-:W-:-:S05]  /*2150*/  F2FP.F16.F32.PACK_AB R5, RZ, R5 ;  /* 0x00000005ff05723e */ /* 0x000fca00000000ff */
[----:B------:R0:W-:Y:S01]  /*2160*/  @P2 STG.E.U16 desc[UR36][R12.64], R5 ;  /* 0x000000050c002986 */ /* 0x0001e2000c101524 */
[----:B------:R-:W-:Y:S05]  /*2170*/  @!P0 BRA `(.L_x_34) ;  /* 0x0000000000048947 */ /* 0x000fea0003800000 */
[----:B------:R2:W5:Y:S02]  /*2180*/  LDG.E.LTC128B.U16 R24, desc[UR36][R8.64+0x2] ;  /* 0x0000022408187981 */ /* 0x000564000c1e1520 */
.L_x_34:
[----:B------:R-:W-:Y:S05]  /*2190*/  BSYNC B1 ;  /* 0x0000000000017941 */ /* 0x000fea0003800000 */
.L_x_33:
[----:B0----5:R-:W-:Y:S01]  /*21a0*/  HADD2.F32 R5, -RZ, R24.H0_H0 ;  /* 0x20000018ff057230 */ /* 0x021fe20000004100 */
[----:B------:R-:W-:Y:S01]  /*21b0*/  ISETP.GT.AND P1, PT, R4, 0x8, PT ;  /* 0x000000080400780c */ /* 0x000fe20003f24270 */
[----:B------:R-:W-:Y:S03]  /*21c0*/  BSSY B1, `(.L_x_35) ;  /* 0x0000008000017945 */ /* 0x000fe60003800000 */
[----:B------:R-:W-:Y:S01]  /*21d0*/  FMUL R14, R5, R88 ;  /* 0x00000058050e7220 */ /* 0x000fe20000400000 */
[----:B------:R-:W-:-:S03]  /*21e0*/  ISETP.GT.AND P2, PT, R3, RZ, P1 ;  /* 0x000000ff0300720c */ /* 0x000fc60000f44270 */
[----:B------:R-:W-:-:S05]  /*21f0*/  FFMA R14, R27, R23, R14 ;  /* 0x000000171b0e7223 */ /* 0x000fca000000000e */
[----:B------:R-:W-:-:S05]  /*2200*/  F2FP.F16.F32.PACK_AB R14, RZ, R14 ;  /* 0x0000000eff0e723e */ /* 0x000fca00000000ff */
[----:B------:R0:W-:Y:S01]  /*2210*/  @P0 STG.E.U16 desc[UR36][R12.64+0x2], R14 ;  /* 0x0000020e0c000986 */ /* 0x0001e2000c101524 */
[----:B------:R-:W-:Y:S05]  /*2220*/  @!P2 BRA `(.L_x_36) ;  /* 0x000000000004a947 */ /* 0x000fea0003800000 */
[----:B------:R3:W5:Y:S02]  /*2230*/  LDG.E.LTC128B.U16 R24, desc[UR36][R6.64+0x10] ;  /* 0x0000102406187981 */ /* 0x000764000c1e1520 */
.L_x_36:
[----:B------:R-:W-:Y:S05]  /*2240*/  BSYNC B1 ;  /* 0x0000000000017941 */ /* 0x000fea0003800000 */
.L_x_35:
[----:B-----5:R-:W-:Y:S01]  /*2250*/  HADD2.F32 R5, -RZ, R24.H0_H0 ;  /* 0x20000018ff057230 */ /* 0x020fe20000004100 */
        /* <DEDUP_REMOVED lines=9> */
.L_x_38:
[----:B------:R-:W-:Y:S05]  /*22f0*/  BSYNC B1 ;  /* 0x0000000000017941 */ /* 0x000fea0003800000 */
.L_x_37:
[----:B----45:R-:W-:Y:S01]  /*2300*/  HADD2.F32 R5, -RZ, R24.H0_H0 ;  /* 0x20000018ff057230 */ /* 0x030fe20000004100 */
[----:B------:R-:W-:Y:S01]  /*2310*/  ISETP.GT.AND P1, PT, R3, 0x8, P1 ;  /* 0x000000080300780c */ /* 0x000fe20000f24270 */
[----:B------:R-:W-:Y:S03]  /*2320*/  BSSY B1, `(.L_x_39) ;  /* 0x0000007000017945 */ /* 0x000fe60003800000 */
[----:B0-----:R-:W-:-:S04]  /*2330*/  FMUL R14, R5, R88 ;  /* 0x00000058050e7220 */ /* 0x001fc80000400000 */
[----:B------:R-:W-:-:S05]  /*2340*/  FFMA R14, R29, R23, R14 ;  /* 0x000000171d0e7223 */ /* 0x000fca000000000e */
[----:B------:R-:W-:-:S05]  /*2350*/  F2FP.F16.F32.PACK_AB R14, RZ, R14 ;  /* 0x0000000eff0e723e */ /* 0x000fca00000000ff */
[----:B------:R0:W-:Y:S01]  /*2360*/  @P3 STG.E.U16 desc[UR36][R10.64+0x12], R14 ;  /* 0x0000120e0a003986 */ /* 0x0001e2000c101524 */
[----:B------:R-:W-:Y:S05]  /*2370*/  @!P1 BRA `(.L_x_40) ;  /* 0x0000000000049947 */ /* 0x000fea0003800000 */
[----:B------:R4:W5:Y:S02]  /*2380*/  LDG.E.LTC128B.U16 R24, desc[UR36][R8.64+0x10] ;  /* 0x0000102408187981 */ /* 0x000964000c1e1520 */
.L_x_40:
[----:B------:R-:W-:Y:S05]  /*2390*/  BSYNC B1 ;  /* 0x0000000000017941 */ /* 0x000fea0003800000 */
.L_x_39:
[----:B-----5:R-:W-:Y:S01]  /*23a0*/  HADD2.F32 R5, -RZ, R24.H0_H0 ;  /* 0x20000018ff057230 */ /* 0x020fe20000004100 */
[----:B------:R-:W-:Y:S01]  /*23b0*/  ISETP.GT.AND P0, PT, R3, 0x8, P0 ;  /* 0x000000080300780c */ /* 0x000fe20000704270 */
[----:B------:R-:W-:Y:S03]  /*23c0*/  BSSY B1, `(.L_x_41) ;  /* 0x0000007000017945 */ /* 0x000fe60003800000 */
[----:B------:R-:W-:-:S04]  /*23d0*/  FMUL R5, R5, R88 ;  /* 0x0000005805057220 */ /* 0x000fc80000400000 */
[----:B------:R-:W-:-:S05]  /*23e0*/  FFMA R5, R30, R23, R5 ;  /* 0x000000171e057223 */ /* 0x000fca0000000005 */
[----:B------:R-:W-:-:S05]  /*23f0*/  F2FP.F16.F32.PACK_AB R5, RZ, R5 ;  /* 0x00000005ff05723e */ /* 0x000fca00000000ff */
[----:B------:R0:W-:Y:S01]  /*2400*/  @P1 STG.E.U16 desc[UR36][R12.64+0x10], R5 ;  /* 0x000010050c001986 */ /* 0x0001e2000c101524 */
[----:B------:R-:W-:Y:S05]  /*2410*/  @!P0 BRA `(.L_x_42) ;  /* 0x0000000000048947 */ /* 0x000fea0003800000 */
[----:B------:R0:W5:Y:S02]  /*2420*/  LDG.E.LTC128B.U16 R24, desc[UR36][R8.64+0x12] ;  /* 0x0000122408187981 */ /* 0x000164000c1e1520 */
.L_x_42:
[----:B------:R-:W-:Y:S05]  /*2430*/  BSYNC B1 ;  /* 0x0000000000017941 */ /* 0x000fea0003800000 */
.L_x_41:
        /* <DEDUP_REMOVED lines=10> */
.L_x_44:
[----:B------:R-:W-:Y:S05]  /*24e0*/  BSYNC B1 ;  /* 0x0000000000017941 */ /* 0x000fea0003800000 */
.L_x_43:
        /* <DEDUP_REMOVED lines=10> */
.L_x_46:
[----:B------:R-:W-:Y:S05]  /*2590*/  BSYNC B1 ;  /* 0x0000000000017941 */ /* 0x000fea0003800000 */
.L_x_45:
[----:B0----5:R-:W-:Y:S01]  /*25a0*/  HADD2.F32 R5, -RZ, R24.H0_H0 ;  /* 0x20000018ff057230 */ /* 0x021fe20000004100 */
        /* <DEDUP_REMOVED lines=8> */
.L_x_48:
[----:B------:R-:W-:Y:S05]  /*2630*/  BSYNC B1 ;  /* 0x0000000000017941 */ /* 0x000fea0003800000 */
.L_x_47:
        /* <DEDUP_REMOVED lines=9> */
.L_x_50:
[----:B------:R-:W-:Y:S05]  /*26d0*/  BSYNC B1 ;  /* 0x0000000000017941 */ /* 0x000fea0003800000 */
.L_x_49:
        /* <DEDUP_REMOVED lines=10> */
.L_x_52:
[----:B------:R-:W-:Y:S05]  /*2780*/  BSYNC B1 ;  /* 0x0000000000017941 */ /* 0x000fea0003800000 */
.L_x_51:
        /* <DEDUP_REMOVED lines=10> */
.L_x_54:
[----:B------:R-:W-:Y:S05]  /*2830*/  BSYNC B1 ;  /* 0x0000000000017941 */ /* 0x000fea0003800000 */
.L_x_53:
        /* <DEDUP_REMOVED lines=9> */
.L_x_56:
[----:B------:R-:W-:Y:S05]  /*28d0*/  BSYNC B1 ;  /* 0x0000000000017941 */ /* 0x000fea0003800000 */
.L_x_55:
        /* <DEDUP_REMOVED lines=9> */
.L_x_58:
[----:B------:R-:W-:Y:S05]  /*2970*/  BSYNC B1 ;  /* 0x0000000000017941 */ /* 0x000fea0003800000 */
.L_x_57:
        /* <DEDUP_REMOVED lines=10> */
.L_x_60:
[----:B------:R-:W-:Y:S05]  /*2a20*/  BSYNC B1 ;  /* 0x0000000000017941 */ /* 0x000fea0003800000 */
.L_x_59:
        /* <DEDUP_REMOVED lines=10> */
.L_x_62:
[----:B------:R-:W-:Y:S05]  /*2ad0*/  BSYNC B1 ;  /* 0x0000000000017941 */ /* 0x000fea0003800000 */
.L_x_61:
        /* <DEDUP_REMOVED lines=9> */
.L_x_64:
[----:B------:R-:W-:Y:S05]  /*2b70*/  BSYNC B1 ;  /* 0x0000000000017941 */ /* 0x000fea0003800000 */
.L_x_63:
        /* <DEDUP_REMOVED lines=9> */
.L_x_66:
[----:B------:R-:W-:Y:S05]  /*2c10*/  BSYNC B1 ;  /* 0x0000000000017941 */ /* 0x000fea0003800000 */
.L_x_65:
        /* <DEDUP_REMOVED lines=10> */
.L_x_68:
[----:B------:R-:W-:Y:S05]  /*2cc0*/  BSYNC B1 ;  /* 0x0000000000017941 */ /* 0x000fea0003800000 */
.L_x_67:
        /* <DEDUP_REMOVED lines=10> */
.L_x_70:
[----:B------:R-:W-:Y:S05]  /*2d70*/  BSYNC B1 ;  /* 0x0000000000017941 */ /* 0x000fea0003800000 */
.L_x_69:
        /* <DEDUP_REMOVED lines=9> */
.L_x_72:
[----:B------:R-:W-:Y:S05]  /*2e10*/  BSYNC B1 ;  /* 0x0000000000017941 */ /* 0x000fea0003800000 */
.L_x_71:
        /* <DEDUP_REMOVED lines=9> */
.L_x_74:
[----:B------:R-:W-:Y:S05]  /*2eb0*/  BSYNC B1 ;  /* 0x0000000000017941 */ /* 0x000fea0003800000 */
.L_x_73:
        /* <DEDUP_REMOVED lines=10> */
.L_x_76:
[----:B------:R-:W-:Y:S05]  /*2f60*/  BSYNC B1 ;  /* 0x0000000000017941 */ /* 0x000fea0003800000 */
.L_x_75:
        /* <DEDUP_REMOVED lines=10> */
.L_x_78:
[----:B------:R-:W-:Y:S05]  /*3010*/  BSYNC B1 ;  /* 0x0000000000017941 */ /* 0x000fea0003800000 */
.L_x_77:
        /* <DEDUP_REMOVED lines=9> */
.L_x_80:
[----:B------:R-:W-:Y:S05]  /*30b0*/  BSYNC B1 ;  /* 0x0000000000017941 */ /* 0x000fea0003800000 */
.L_x_79:
        /* <DEDUP_REMOVED lines=9> */
.L_x_82:
[----:B------:R-:W-:Y:S05]  /*3150*/  BSYNC B1 ;  /* 0x0000000000017941 */ /* 0x000fea0003800000 */
.L_x_81:
        /* <DEDUP_REMOVED lines=10> */
.L_x_84:
[----:B------:R-:W-:Y:S05]  /*3200*/  BSYNC B1 ;  /* 0x0000000000017941 */ /* 0x000fea0003800000 */
.L_x_83:
        /* <DEDUP_REMOVED lines=10> */
.L_x_86:
[----:B------:R-:W-:Y:S05]  /*32b0*/  BSYNC B1 ;  /* 0x0000000000017941 */ /* 0x000fea0003800000 */
.L_x_85:
        /* <DEDUP_REMOVED lines=9> */
.L_x_88:
[----:B------:R-:W-:Y:S05]  /*3350*/  BSYNC B1 ;  /* 0x0000000000017941 */ /* 0x000fea0003800000 */
.L_x_87:
        /* <DEDUP_REMOVED lines=9> */
.L_x_90:
[----:B------:R-:W-:Y:S05]  /*33f0*/  BSYNC B1 ;  /* 0x0000000000017941 */ /* 0x000fea0003800000 */
.L_x_89:
        /* <DEDUP_REMOVED lines=10> */
.L_x_92:
[----:B------:R-:W-:Y:S05]  /*34a0*/  BSYNC B1 ;  /* 0x0000000000017941 */ /* 0x000fea0003800000 */
.L_x_91:
        /* <DEDUP_REMOVED lines=10> */
.L_x_94:
[----:B------:R-:W-:Y:S05]  /*3550*/  BSYNC B1 ;  /* 0x0000000000017941 */ /* 0x000fea0003800000 */
.L_x_93:
        /* <DEDUP_REMOVED lines=9> */
.L_x_96:
[----:B------:R-:W-:Y:S05]  /*35f0*/  BSYNC B1 ;  /* 0x0000000000017941 */ /* 0x000fea0003800000 */
.L_x_95:
        /* <DEDUP_REMOVED lines=9> */
.L_x_98:
[----:B------:R-:W-:Y:S05]  /*3690*/  BSYNC B1 ;  /* 0x0000000000017941 */ /* 0x000fea0003800000 */
.L_x_97:
        /* <DEDUP_REMOVED lines=10> */
.L_x_100:
[----:B------:R-:W-:Y:S05]  /*3740*/  BSYNC B1 ;  /* 0x0000000000017941 */ /* 0x000fea0003800000 */
.L_x_99:
        /* <DEDUP_REMOVED lines=10> */
.L_x_102:
[----:B------:R-:W-:Y:S05]  /*37f0*/  BSYNC B1 ;  /* 0x0000000000017941 */ /* 0x000fea0003800000 */
.L_x_101:
        /* <DEDUP_REMOVED lines=9> */
.L_x_104:
[----:B------:R-:W-:Y:S05]  /*3890*/  BSYNC B1 ;  /* 0x0000000000017941 */ /* 0x000fea0003800000 */
.L_x_103:
        /* <DEDUP_REMOVED lines=9> */
.L_x_106:
[----:B------:R-:W-:Y:S05]  /*3930*/  BSYNC B1 ;  /* 0x0000000000017941 */ /* 0x000fea0003800000 */
.L_x_105:
        /* <DEDUP_REMOVED lines=10> */
.L_x_108:
[----:B------:R-:W-:Y:S05]  /*39e0*/  BSYNC B1 ;  /* 0x0000000000017941 */ /* 0x000fea0003800000 */
.L_x_107:
        /* <DEDUP_REMOVED lines=10> */
.L_x_110:
[----:B------:R-:W-:Y:S05]  /*3a90*/  BSYNC B1 ;  /* 0x0000000000017941 */ /* 0x000fea0003800000 */
.L_x_109:
        /* <DEDUP_REMOVED lines=9> */
.L_x_112:
[----:B------:R-:W-:Y:S05]  /*3b30*/  BSYNC B1 ;  /* 0x0000000000017941 */ /* 0x000fea0003800000 */
.L_x_111:
        /* <DEDUP_REMOVED lines=9> */
.L_x_114:
[----:B------:R-:W-:Y:S05]  /*3bd0*/  BSYNC B1 ;  /* 0x0000000000017941 */ /* 0x000fea0003800000 */
.L_x_113:
        /* <DEDUP_REMOVED lines=10> */
.L_x_116:
[----:B------:R-:W-:Y:S05]  /*3c80*/  BSYNC B1 ;  /* 0x0000000000017941 */ /* 0x000fea0003800000 */
.L_x_115:
        /* <DEDUP_REMOVED lines=10> */
.L_x_118:
[----:B------:R-:W-:Y:S05]  /*3d30*/  BSYNC B1 ;  /* 0x0000000000017941 */ /* 0x000fea0003800000 */
.L_x_117:
        /* <DEDUP_REMOVED lines=9> */
.L_x_120:
[----:B------:R-:W-:Y:S05]  /*3dd0*/  BSYNC B1 ;  /* 0x0000000000017941 */ /* 0x000fea0003800000 */
.L_x_119:
        /* <DEDUP_REMOVED lines=9> */
.L_x_122:
[----:B------:R-:W-:Y:S05]  /*3e70*/  BSYNC B1 ;  /* 0x0000000000017941 */ /* 0x000fea0003800000 */
.L_x_121:
        /* <DEDUP_REMOVED lines=10> */
.L_x_124:
[----:B------:R-:W-:Y:S05]  /*3f20*/  BSYNC B1 ;  /* 0x0000000000017941 */ /* 0x000fea0003800000 */
.L_x_123:
        /* <DEDUP_REMOVED lines=10> */
.L_x_126:
[----:B------:R-:W-:Y:S05]  /*3fd0*/  BSYNC B1 ;  /* 0x0000000000017941 */ /* 0x000fea0003800000 */
.L_x_125:
        /* <DEDUP_REMOVED lines=9> */
.L_x_128:
[----:B------:R-:W-:Y:S05]  /*4070*/  BSYNC B1 ;  /* 0x0000000000017941 */ /* 0x000fea0003800000 */
.L_x_127:
        /* <DEDUP_REMOVED lines=9> */
.L_x_130:
[----:B------:R-:W-:Y:S05]  /*4110*/  BSYNC B1 ;  /* 0x0000000000017941 */ /* 0x000fea0003800000 */
.L_x_129:
        /* <DEDUP_REMOVED lines=10> */
.L_x_132:
[----:B------:R-:W-:Y:S05]  /*41c0*/  BSYNC B1 ;  /* 0x0000000000017941 */ /* 0x000fea0003800000 */
.L_x_131:
        /* <DEDUP_REMOVED lines=10> */
.L_x_134:
[----:B------:R-:W-:Y:S05]  /*4270*/  BSYNC B1 ;  /* 0x0000000000017941 */ /* 0x000fea0003800000 */
.L_x_133:
        /* <DEDUP_REMOVED lines=9> */
.L_x_136:
[----:B------:R-:W-:Y:S05]  /*4310*/  BSYNC B1 ;  /* 0x0000000000017941 */ /* 0x000fea0003800000 */
.L_x_135:
        /* <DEDUP_REMOVED lines=9> */
.L_x_138:
[----:B------:R-:W-:Y:S05]  /*43b0*/  BSYNC B1 ;  /* 0x0000000000017941 */ /* 0x000fea0003800000 */
.L_x_137:
        /* <DEDUP_REMOVED lines=10> */
.L_x_140:
[----:B------:R-:W-:Y:S05]  /*4460*/  BSYNC B1 ;  /* 0x0000000000017941 */ /* 0x000fea0003800000 */
.L_x_139:
        /* <DEDUP_REMOVED lines=10> */
.L_x_142:
[----:B------:R-:W-:Y:S05]  /*4510*/  BSYNC B1 ;  /* 0x0000000000017941 */ /* 0x000fea0003800000 */
.L_x_141:
        /* <DEDUP_REMOVED lines=9> */
.L_x_144:
[----:B------:R-:W-:Y:S05]  /*45b0*/  BSYNC B1 ;  /* 0x0000000000017941 */ /* 0x000fea0003800000 */
.L_x_143:
        /* <DEDUP_REMOVED lines=9> */
.L_x_146:
[----:B------:R-:W-:Y:S05]  /*4650*/  BSYNC B1 ;  /* 0x0000000000017941 */ /* 0x000fea0003800000 */
.L_x_145:
        /* <DEDUP_REMOVED lines=10> */
.L_x_148:
[----:B------:R-:W-:Y:S05]  /*4700*/  BSYNC B1 ;  /* 0x0000000000017941 */ /* 0x000fea0003800000 */
.L_x_147:
[----:B-----5:R-:W-:Y:S01]  /*4710*/  HADD2.F32 R5, -RZ, R24.H0_H0 ;  /* 0x20000018ff057230 */ /* 0x020fe20000004100 */
[----:B------:R-:W-:Y:S01]  /*4720*/  ISETP.GT.AND P0, PT, R4, 0x79, PT ;  /* 0x000000790400780c */ /* 0x000fe20003f04270 */
[----:B------:R-:W-:Y:S01]  /*4730*/  @P2 IMAD.MOV.U32 R4, RZ, RZ, R10 ;  /* 0x000000ffff042224 */ /* 0x000fe200078e000a */
[----:B------:R-:W-:Y:S02]  /*4740*/  BSSY B1, `(.L_x_149) ;  /* 0x000000a000017945 */ /* 0x000fe40003800000 */
[----:B------:R-:W-:Y:S01]  /*4750*/  FMUL R5, R5, R88 ;  /* 0x0000005805057220 */ /* 0x000fe20000400000 */
[----:B------:R-:W-:-:S03]  /*4760*/  ISETP.GT.AND P3, PT, R3, RZ, P0 ;  /* 0x000000ff0300720c */ /* 0x000fc60000764270 */
[----:B------:R-:W-:-:S05]  /*4770*/  FFMA R5, R84, R23, R5 ;  /* 0x0000001754057223 */ /* 0x000fca0000000005 */
[----:B------:R-:W-:-:S04]  /*4780*/  F2FP.F16.F32.PACK_AB R5, RZ, R5 ;  /* 0x00000005ff05723e */ /* 0x000fc800000000ff */
[----:B0-----:R-:W-:Y:S01]  /*4790*/  PRMT R14, R5, 0x7610, R14 ;  /* 0x00007610050e7816 */ /* 0x001fe2000000000e */
[----:B------:R-:W-:-:S05]  /*47a0*/  @P2 IMAD.MOV.U32 R5, RZ, RZ, R11 ;  /* 0x000000ffff052224 */ /* 0x000fca00078e000b */
[----:B------:R0:W-:Y:S01]  /*47b0*/  @P2 STG.E.U16 desc[UR36][R4.64+0xf0], R14 ;  /* 0x0000f00e04002986 */ /* 0x0001e2000c101524 */
[----:B------:R-:W-:Y:S05]  /*47c0*/  @!P3 BRA `(.L_x_150) ;  /* 0x000000000004b947 */ /* 0x000fea0003800000 */
[----:B------:R0:W5:Y:S02]  /*47d0*/  LDG.E.LTC128B.U16 R24, desc[UR36][R6.64+0xf2] ;  /* 0x0000f22406187981 */ /* 0x000164000c1e1520 */
.L_x_150:
[----:B------:R-:W-:Y:S05]  /*47e0*/  BSYNC B1 ;  /* 0x0000000000017941 */ /* 0x000fea0003800000 */
.L_x_149:
        /* <DEDUP_REMOVED lines=9> */
.L_x_152:
[----:B------:R-:W-:Y:S05]  /*4880*/  BSYNC B1 ;  /* 0x0000000000017941 */ /* 0x000fea0003800000 */
.L_x_151:
[----:B-----5:R-:W-:Y:S01]  /*4890*/  HADD2.F32 R5, -RZ, R24.H0_H0 ;  /* 0x20000018ff057230 */ /* 0x020fe20000004100 */
[----:B------:R-:W-:Y:S01]  /*48a0*/  ISETP.GT.AND P0, PT, R3, 0x8, P0 ;  /* 0x000000080300780c */ /* 0x000fe20000704270 */
[----:B0-----:R-:W-:Y:S01]  /*48b0*/  @P1 IMAD.MOV.U32 R4, RZ, RZ, R12 ;  /* 0x000000ffff041224 */ /* 0x001fe200078e000c */
[----:B------:R-:W-:Y:S02]  /*48c0*/  BSSY B1, `(.L_x_153) ;  /* 0x0000009000017945 */ /* 0x000fe40003800000 */
[----:B------:R-:W-:-:S04]  /*48d0*/  FMUL R5, R5, R88 ;  /* 0x0000005805057220 */ /* 0x000fc80000400000 */
[----:B------:R-:W-:-:S05]  /*48e0*/  FFMA R5, R86, R23, R5 ;  /* 0x0000001756057223 */ /* 0x000fca0000000005 */
[----:B------:R-:W-:-:S04]  /*48f0*/  F2FP.F16.F32.PACK_AB R5, RZ, R5 ;  /* 0x00000005ff05723e */ /* 0x000fc800000000ff */
[----:B-1-3--:R-:W-:Y:S01]  /*4900*/  PRMT R6, R5, 0x7610, R6 ;  /* 0x0000761005067816 */ /* 0x00afe20000000006 */
[----:B------:R-:W-:-:S05]  /*4910*/  @P1 IMAD.MOV.U32 R5, RZ, RZ, R13 ;  /* 0x000000ffff051224 */ /* 0x000fca00078e000d */
[----:B------:R0:W-:Y:S01]  /*4920*/  @P1 STG.E.U16 desc[UR36][R4.64+0xf0], R6 ;  /* 0x0000f00604001986 */ /* 0x0001e2000c101524 */
[----:B------:R-:W-:Y:S05]  /*4930*/  @!P0 BRA `(.L_x_154) ;  /* 0x0000000000048947 */ /* 0x000fea0003800000 */
[----:B------:R1:W5:Y:S02]  /*4940*/  LDG.E.LTC128B.U16 R24, desc[UR36][R8.64+0xf2] ;  /* 0x0000f22408187981 */ /* 0x000364000c1e1520 */
.L_x_154:
[----:B------:R-:W-:Y:S05]  /*4950*/  BSYNC B1 ;  /* 0x0000000000017941 */ /* 0x000fea0003800000 */
.L_x_153:
[----:B------:R-:W-:Y:S05]  /*4960*/  @!P0 BRA `(.L_x_155) ;  /* 0x0000001000e88947 */ /* 0x000fea0003800000 */
[----:B-----5:R-:W-:-:S05]  /*4970*/  HADD2.F32 R3, -RZ, R24.H0_H0 ;  /* 0x20000018ff037230 */ /* 0x020fca0000004100 */
[----:B0-----:R-:W-:-:S04]  /*4980*/  FMUL R4, R3, R88 ;  /* 0x0000005803047220 */ /* 0x001fc80000400000 */
[----:B------:R-:W-:-:S05]  /*4990*/  FFMA R4, R87, R23, R4 ;  /* 0x0000001757047223 */ /* 0x000fca0000000004 */
[----:B------:R-:W-:-:S05]  /*49a0*/  F2FP.F16.F32.PACK_AB R4, RZ, R4 ;  /* 0x00000004ff04723e */ /* 0x000fca00000000ff */
[----:B------:R3:W-:Y:S01]  /*49b0*/  STG.E.U16 desc[UR36][R12.64+0xf2], R4 ;  /* 0x0000f2040c007986 */ /* 0x0007e2000c101524 */
[----:B------:R-:W-:Y:S05]  /*49c0*/  BRA `(.L_x_155) ;  /* 0x0000001000d07947 */ /* 0x000fea0003800000 */
.L_x_30:
[----:B------:R-:W-:Y:S01]  /*49d0*/  ISETP.GT.AND P0, PT, R4, 0x1, PT ;  /* 0x000000010400780c */ /* 0x000fe20003f04270 */
[----:B------:R-:W-:Y:S01]  /*49e0*/  ULDC.64 UR4, c[0x0][0x5c0] ;  /* 0x0001700000047ab9 */ /* 0x000fe20000000a00 */
[-C--:B------:R-:W-:Y:S01]  /*49f0*/  FMUL R24, R24, R23.reuse ;  /* 0x0000001718187220 */ /* 0x080fe20000400000 */
[-C--:B------:R-:W-:Y:S01]  /*4a00*/  FMUL R25, R25, R23.reuse ;  /* 0x0000001719197220 */ /* 0x080fe20000400000 */
[----:B------:R-:W-:Y:S01]  /*4a10*/  ISETP.GT.AND P3, PT, R3, RZ, P0 ;  /* 0x000000ff0300720c */ /* 0x000fe20000764270 */
[-C--:B------:R-:W-:Y:S01]  /*4a20*/  FMUL R26, R26, R23.reuse ;  /* 0x000000171a1a7220 */ /* 0x080fe20000400000 */
[----:B------:R-:W-:Y:S01]  /*4a30*/  LEA R6, P4, R92, UR4, 0x1 ;  /* 0x000000045c067c11 */ /* 0x000fe2000f8808ff */
[-C--:B------:R-:W-:Y:S01]  /*4a40*/  FMUL R27, R27, R23.reuse ;  /* 0x000000171b1b7220 */ /* 0x080fe20000400000 */
[----:B------:R-:W-:Y:S01]  /*4a50*/  F2FP.F16.F32.PACK_AB R24, RZ, R24 ;  /* 0x00000018ff18723e */ /* 0x000fe200000000ff */
[-C--:B------:R-:W-:Y:S01]  /*4a60*/  FMUL R28, R28, R23.reuse ;  /* 0x000000171c1c7220 */ /* 0x080fe20000400000 */
[----:B------:R-:W-:Y:S01]  /*4a70*/  LEA.HI.X R7, R92, UR5, R91, 0x1, P4 ;  /* 0x000000055c077c11 */ /* 0x000fe2000a0f0c5b */
[----:B------:R-:W-:Y:S01]  /*4a80*/  FMUL R29, R29, R23 ;  /* 0x000000171d1d7220 */ /* 0x000fe20000400000 */
[----:B------:R-:W-:Y:S01]  /*4a90*/  F2FP.F16.F32.PACK_AB R25, RZ, R25 ;  /* 0x00000019ff19723e */ /* 0x000fe200000000ff */
[-C--:B------:R-:W-:Y:S01]  /*4aa0*/  FMUL R30, R30, R23.reuse ;  /* 0x000000171e1e7220 */ /* 0x080fe20000400000 */
[----:B------:R-:W-:Y:S01]  /*4ab0*/  SHF.L.U64.HI R99, R98, 0x4, R99 ;  /* 0x0000000462637819 */ /* 0x000fe20000010263 */
[----:B------:R-:W-:Y:S01]  /*4ac0*/  @P1 STG.E.U16 desc[UR36][R6.64], R24 ;  /* 0x0000001806001986 */ /* 0x000fe2000c101524 */
[----:B------:R-:W-:Y:S01]  /*4ad0*/  ISETP.GT.AND P1, PT, R4, 0x8, PT ;  /* 0x000000080400780c */ /* 0x000fe20003f24270 */
[-C--:B------:R-:W-:Y:S01]  /*4ae0*/  FMUL R31, R31, R23.reuse ;  /* 0x000000171f1f7220 */ /* 0x080fe20000400000 */
[C---:B------:R-:W-:Y:S01]  /*4af0*/  ISETP.GT.AND P4, PT, R3.reuse, 0x8, P0 ;  /* 0x000000080300780c */ /* 0x040fe20000784270 */
[----:B------:R-:W-:Y:S01]  /*4b00*/  @P3 STG.E.U16 desc[UR36][R6.64+0x2], R25 ;  /* 0x0000021906003986 */ /* 0x000fe2000c101524 */
[----:B------:R-:W-:Y:S01]  /*4b10*/  LEA R8, P3, R98, R6, 0x4 ;  /* 0x0000000662087211 */ /* 0x000fe200078620ff */
[-C--:B------:R-:W-:Y:S01]  /*4b20*/  FMUL R32, R32, R23.reuse ;  /* 0x0000001720207220 */ /* 0x080fe20000400000 */
[----:B------:R-:W-:Y:S01]  /*4b30*/  ISETP.GT.AND P2, PT, R3, 0x8, P2 ;  /* 0x000000080300780c */ /* 0x000fe20001744270 */
[-C--:B------:R-:W-:Y:S01]  /*4b40*/  FMUL R33, R33, R23.reuse ;  /* 0x0000001721217220 */ /* 0x080fe20000400000 */
[----:B------:R-:W-:Y:S01]  /*4b50*/  ISETP.GT.AND P0, PT, R4, 0x9, PT ;  /* 0x000000090400780c */ /* 0x000fe20003f04270 */
[----:B------:R-:W-:Y:S01]  /*4b60*/  IMAD.X R9, R99, 0x1, R7, P3 ;  /* 0x0000000163097824 */ /* 0x000fe200018e0607 */
[C---:B------:R-:W-:Y:S01]  /*4b70*/  ISETP.GT.AND P5, PT, R3.reuse, RZ, P1 ;  /* 0x000000ff0300720c */ /* 0x040fe20000fa4270 */
[-C--:B------:R-:W-:Y:S01]  /*4b80*/  FMUL R34, R34, R23.reuse ;  /* 0x0000001722227220 */ /* 0x080fe20000400000 */
[----:B------:R-:W-:Y:S01]  /*4b90*/  ISETP.GT.AND P3, PT, R3, RZ, P0 ;  /* 0x000000ff0300720c */ /* 0x000fe20000764270 */
[-C--:B------:R-:W-:Y:S01]  /*4ba0*/  FMUL R35, R35, R23.reuse ;  /* 0x0000001723237220 */ /* 0x080fe20000400000 */
[----:B------:R-:W-:Y:S01]  /*4bb0*/  F2FP.F16.F32.PACK_AB R26, RZ, R26 ;  /* 0x0000001aff1a723e */ /* 0x000fe200000000ff */
[----:B------:R-:W-:Y:S01]  /*4bc0*/  FMUL R36, R36, R23 ;  /* 0x0000001724247220 */ /* 0x000fe20000400000 */
[----:B------:R-:W-:Y:S01]  /*4bd0*/  F2FP.F16.F32.PACK_AB R27, RZ, R27 ;  /* 0x0000001bff1b723e */ /* 0x000fe200000000ff */
[----:B------:R-:W-:Y:S01]  /*4be0*/  FMUL R37, R37, R23 ;  /* 0x0000001725257220 */ /* 0x000fe20000400000 */
[----:B------:R-:W-:Y:S01]  /*4bf0*/  F2FP.F16.F32.PACK_AB R28, RZ, R28 ;  /* 0x0000001cff1c723e */ /* 0x000fe200000000ff */
[----:B------:R-:W-:Y:S01]  /*4c00*/  @P2 STG.E.U16 desc[UR36][R8.64], R26 ;  /* 0x0000001a08002986 */ /* 0x000fe2000c101524 */
[----:B------:R-:W-:Y:S01]  /*4c10*/  F2FP.F16.F32.PACK_AB R29, RZ, R29 ;  /* 0x0000001dff1d723e */ /* 0x000fe200000000ff */
[-C--:B------:R-:W-:Y:S01]  /*4c20*/  FMUL R38, R38, R23.reuse ;  /* 0x0000001726267220 */ /* 0x080fe20000400000 */
[----:B------:R-:W-:Y:S01]  /*4c30*/  ISETP.GT.AND P2, PT, R3, 0x8, P1 ;  /* 0x000000080300780c */ /* 0x000fe20000f44270 */
[----:B------:R-:W-:Y:S01]  /*4c40*/  @P4 STG.E.U16 desc[UR36][R8.64+0x2], R27 ;  /* 0x0000021b08004986 */ /* 0x000fe2000c101524 */
[----:B------:R-:W-:Y:S01]  /*4c50*/  ISETP.GT.AND P1, PT, R4, 0x10, PT ;  /* 0x000000100400780c */ /* 0x000fe20003f24270 */
[-C--:B------:R-:W-:Y:S01]  /*4c60*/  FMUL R39, R39, R23.reuse ;  /* 0x0000001727277220 */ /* 0x080fe20000400000 */
[----:B------:R-:W-:Y:S01]  /*4c70*/  F2FP.F16.F32.PACK_AB R30, RZ, R30 ;  /* 0x0000001eff1e723e */ /* 0x000fe200000000ff */
[----:B------:R-:W-:Y:S01]  /*4c80*/  @P5 STG.E.U16 desc[UR36][R6.64+0x10], R28 ;  /* 0x0000101c06005986 */ /* 0x000fe2000c101524 */
[C---:B------:R-:W-:Y:S01]  /*4c90*/  ISETP.GT.AND P4, PT, R3.reuse, RZ, P1 ;  /* 0x000000ff0300720c */ /* 0x040fe20000f84270 */
[----:B------:R-:W-:Y:S01]  /*4ca0*/  FMUL R40, R40, R23 ;  /* 0x0000001728287220 */ /* 0x000fe20000400000 */
[----:B------:R-:W-:Y:S01]  /*4cb0*/  F2FP.F16.F32.PACK_AB R31, RZ, R31 ;  /* 0x0000001fff1f723e */ /* 0x000fe200000000ff */
[----:B------:R-:W-:Y:S01]  /*4cc0*/  @P3 STG.E.U16 desc[UR36][R6.64+0x12], R29 ;  /* 0x0000121d06003986 */ /* 0x000fe2000c101524 */
[----:B------:R-:W-:Y:S01]  /*4cd0*/  ISETP.GT.AND P3, PT, R3, 0x8, P0 ;  /* 0x000000080300780c */ /* 0x000fe20000764270 */
[-C--:B------:R-:W-:Y:S01]  /*4ce0*/  FMUL R41, R41, R23.reuse ;  /* 0x0000001729297220 */ /* 0x080fe20000400000 */
[----:B------:R-:W-:Y:S01]  /*4cf0*/  ISETP.GT.AND P0, PT, R4, 0x11, PT ;  /* 0x000000110400780c */ /* 0x000fe20003f04270 */
[----:B------:R-:W-:Y:S01]  /*4d00*/  @P2 STG.E.U16 desc[UR36][R8.64+0x10], R30 ;  /* 0x0000101e08002986 */ /* 0x000fe2000c101524 */
[----:B------:R-:W-:Y:S01]  /*4d10*/  F2FP.F16.F32.PACK_AB R32, RZ, R32 ;  /* 0x00000020ff20723e */ /* 0x000fe200000000ff */
[-C--:B------:R-:W-:Y:S01]  /*4d20*/  FMUL R42, R42, R23.reuse ;  /* 0x000000172a2a7220 */ /* 0x080fe20000400000 */
[----:B------:R-:W-:Y:S01]  /*4d30*/  ISETP.GT.AND P5, PT, R3, RZ, P0 ;  /* 0x000000ff0300720c */ /* 0x000fe200007a4270 */
[-C--:B------:R-:W-:Y:S01]  /*4d40*/  FMUL R43, R43, R23.reuse ;  /* 0x000000172b2b7220 */ /* 0x080fe20000400000 */
[----:B------:R-:W-:Y:S01]  /*4d50*/  ISETP.GT.AND P2, PT, R3, 0x8, P1 ;  /* 0x000000080300780c */ /* 0x000fe20000f44270 */
[-C--:B------:R-:W-:Y:S01]  /*4d60*/  FMUL R44, R44, R23.reuse ;  /* 0x000000172c2c7220 */ /* 0x080fe20000400000 */
[----:B------:R-:W-:Y:S01]  /*4d70*/  ISETP.GT.AND P1, PT, R4, 0x18, PT ;  /* 0x000000180400780c */ /* 0x000fe20003f24270 */
[----:B------:R-:W-:Y:S01]  /*4d80*/  FMUL R45, R45, R23 ;  /* 0x000000172d2d7220 */ /* 0x000fe20000400000 */
[----:B------:R-:W-:Y:S01]  /*4d90*/  F2FP.F16.F32.PACK_AB R33, RZ, R33 ;  /* 0x00000021ff21723e */ /* 0x000fe200000000ff */
[----:B------:R-:W-:Y:S01]  /*4da0*/  @P3 STG.E.U16 desc[UR36][R8.64+0x12], R31 ;  /* 0x0000121f08003986 */ /* 0x000fe2000c101524 */
[C---:B------:R-:W-:Y:S01]  /*4db0*/  ISETP.GT.AND P3, PT, R3.reuse, 0x8, P0 ;  /* 0x000000080300780c */ /* 0x040fe20000764270 */
[-C--:B------:R-:W-:Y:S01]  /*4dc0*/  FMUL R46, R46, R23.reuse ;  /* 0x000000172e2e7220 */ /* 0x080fe20000400000 */
[----:B------:R-:W-:Y:S01]  /*4dd0*/  ISETP.GT.AND P0, PT, R4, 0x19, PT ;  /* 0x000000190400780c */ /* 0x000fe20003f04270 */
[----:B------:R-:W-:Y:S01]  /*4de0*/  @P4 STG.E.U16 desc[UR36][R6.64+0x20], R32 ;  /* 0x0000202006004986 */ /* 0x000fe2000c101524 */
[----:B------:R-:W-:Y:S01]  /*4df0*/  ISETP.GT.AND P4, PT, R3, RZ, P1 ;  /* 0x000000ff0300720c */ /* 0x000fe20000f84270 */
[-C--:B------:R-:W-:Y:S01]  /*4e00*/  FMUL R47, R47, R23.reuse ;  /* 0x000000172f2f7220 */ /* 0x080fe20000400000 */
[----:B------:R-:W-:Y:S01]  /*4e10*/  F2FP.F16.F32.PACK_AB R34, RZ, R34 ;  /* 0x00000022ff22723e */ /* 0x000fe200000000ff */
[----:B------:R-:W-:Y:S01]  /*4e20*/  @P5 STG.E.U16 desc[UR36][R6.64+0x22], R33 ;  /* 0x0000222106005986 */ /* 0x000fe2000c101524 */
[----:B------:R-:W-:Y:S01]  /*4e30*/  ISETP.GT.AND P5, PT, R3, RZ, P0 ;  /* 0x000000ff0300720c */ /* 0x000fe200007a4270 */
[----:B------:R-:W-:Y:S01]  /*4e40*/  FMUL R48, R48, R23 ;  /* 0x0000001730307220 */ /* 0x000fe20000400000 */
[----:B------:R-:W-:Y:S01]  /*4e50*/  F2FP.F16.F32.PACK_AB R35, RZ, R35 ;  /* 0x00000023ff23723e */ /* 0x000fe200000000ff */
[----:B------:R-:W-:Y:S01]  /*4e60*/  @P2 STG.E.U16 desc[UR36][R8.64+0x20], R34 ;  /* 0x0000202208002986 */ /* 0x000fe2000c101524 */
[----:B------:R-:W-:Y:S01]  /*4e70*/  F2FP.F16.F32.PACK_AB R36, RZ, R36 ;  /* 0x00000024ff24723e */ /* 0x000fe200000000ff */
[-C--:B------:R-:W-:Y:S01]  /*4e80*/  FMUL R49, R49, R23.reuse ;  /* 0x0000001731317220 */ /* 0x080fe20000400000 */
[C---:B------:R-:W-:Y:S01]  /*4e90*/  ISETP.GT.AND P2, PT, R3.reuse, 0x8, P1 ;  /* 0x000000080300780c */ /* 0x040fe20000f44270 */
[----:B------:R-:W-:Y:S01]  /*4ea0*/  @P3 STG.E.U16 desc[UR36][R8.64+0x22], R35 ;  /* 0x0000222308003986 */ /* 0x000fe2000c101524 */
[----:B------:R-:W-:Y:S01]  /*4eb0*/  ISETP.GT.AND P1, PT, R4, 0x20, PT ;  /* 0x000000200400780c */ /* 0x000fe20003f24270 */
[----:B------:R-:W-:Y:S01]  /*4ec0*/  FMUL R50, R50, R23 ;  /* 0x0000001732327220 */ /* 0x000fe20000400000 */
[----:B------:R-:W-:Y:S01]  /*4ed0*/  F2FP.F16.F32.PACK_AB R37, RZ, R37 ;  /* 0x00000025ff25723e */ /* 0x000fe200000000ff */
[----:B------:R-:W-:Y:S01]  /*4ee0*/  @P4 STG.E.U16 desc[UR36][R6.64+0x30], R36 ;  /* 0x0000302406004986 */ /* 0x000fe2000c101524 */
[----:B------:R-:W-:Y:S01]  /*4ef0*/  ISETP.GT.AND P3, PT, R3, 0x8, P0 ;  /* 0x000000080300780c */ /* 0x000fe20000764270 */
[-C--:B------:R-:W-:Y:S01]  /*4f00*/  FMUL R51, R51, R23.reuse ;  /* 0x0000001733337220 */ /* 0x080fe20000400000 */
[----:B------:R-:W-:Y:S01]  /*4f10*/  ISETP.GT.AND P0, PT, R4, 0x21, PT ;  /* 0x000000210400780c */ /* 0x000fe20003f04270 */
[----:B------:R-:W-:Y:S01]  /*4f20*/  @P5 STG.E.U16 desc[UR36][R6.64+0x32], R37 ;  /* 0x0000322506005986 */ /* 0x000fe2000c101524 */
[----:B------:R-:W-:Y:S01]  /*4f30*/  ISETP.GT.AND P4, PT, R3, RZ, P1 ;  /* 0x000000ff0300720c */ /* 0x000fe20000f84270 */
[-C--:B------:R-:W-:Y:S01]  /*4f40*/  FMUL R52, R52, R23.reuse ;  /* 0x0000001734347220 */ /* 0x080fe20000400000 */
[----:B------:R-:W-:Y:S01]  /*4f50*/  F2FP.F16.F32.PACK_AB R38, RZ, R38 ;  /* 0x00000026ff26723e */ /* 0x000fe200000000ff */
[-C--:B------:R-:W-:Y:S01]  /*4f60*/  FMUL R53, R53, R23.reuse ;  /* 0x0000001735357220 */ /* 0x080fe20000400000 */
        /* <DEDUP_REMOVED lines=113> */
[----:B------:R-:W-:Y:S01]  /*5680*/  FMUL R87, R87, R23 ;  /* 0x0000001757577220 */ /* 0x000fe20000400000 */
[----:B------:R-:W-:Y:S01]  /*5690*/  ISETP.GT.AND P0, PT, R4, 0x51, PT ;  /* 0x000000510400780c */ /* 0x000fe20003f04270 */
[----:B------:R-:W-:Y:S01]  /*56a0*/  @P5 STG.E.U16 desc[UR36][R6.64+0x92], R61 ;  /* 0x0000923d06005986 */ /* 0x000fe2000c101524 */
[----:B------:R-:W-:-:S02]  /*56b0*/  ISETP.GT.AND P4, PT, R3, RZ, P1 ;  /* 0x000000ff0300720c */ /* 0x000fc40000f84270 */
[----:B------:R-:W-:Y:S02]  /*56c0*/  F2FP.F16.F32.PACK_AB R62, RZ, R62 ;  /* 0x0000003eff3e723e */ /* 0x000fe400000000ff */
[C---:B------:R-:W-:Y:S02]  /*56d0*/  ISETP.GT.AND P5, PT, R3.reuse, RZ, P0 ;  /* 0x000000ff0300720c */ /* 0x040fe400007a4270 */
[----:B------:R-:W-:Y:S01]  /*56e0*/  F2FP.F16.F32.PACK_AB R63, RZ, R63 ;  /* 0x0000003fff3f723e */ /* 0x000fe200000000ff */
[----:B------:R-:W-:Y:S01]  /*56f0*/  @P2 STG.E.U16 desc[UR36][R8.64+0x90], R62 ;  /* 0x0000903e08002986 */ /* 0x000fe2000c101524 */
[----:B------:R-:W-:Y:S02]  /*5700*/  F2FP.F16.F32.PACK_AB R64, RZ, R64 ;  /* 0x00000040ff40723e */ /* 0x000fe400000000ff */
[----:B------:R-:W-:Y:S01]  /*5710*/  ISETP.GT.AND P2, PT, R3, 0x8, P1 ;  /* 0x000000080300780c */ /* 0x000fe20000f44270 */
[----:B------:R-:W-:Y:S01]  /*5720*/  @P3 STG.E.U16 desc[UR36][R8.64+0x92], R63 ;  /* 0x0000923f08003986 */ /* 0x000fe2000c101524 */
[----:B------:R-:W-:-:S02]  /*5730*/  ISETP.GT.AND P1, PT, R4, 0x58, PT ;  /* 0x000000580400780c */ /* 0x000fc40003f24270 */
[----:B------:R-:W-:Y:S01]  /*5740*/  F2FP.F16.F32.PACK_AB R65, RZ, R65 ;  /* 0x00000041ff41723e */ /* 0x000fe200000000ff */
[----:B------:R-:W-:Y:S01]  /*5750*/  @P4 STG.E.U16 desc[UR36][R6.64+0xa0], R64 ;  /* 0x0000a04006004986 */ /* 0x000fe2000c101524 */
[C---:B------:R-:W-:Y:S02]  /*5760*/  ISETP.GT.AND P3, PT, R3.reuse, 0x8, P0 ;  /* 0x000000080300780c */ /* 0x040fe40000764270 */
[----:B------:R-:W-:Y:S01]  /*5770*/  ISETP.GT.AND P0, PT, R4, 0x59, PT ;  /* 0x000000590400780c */ /* 0x000fe20003f04270 */
[----:B------:R-:W-:Y:S01]  /*5780*/  @P5 STG.E.U16 desc[UR36][R6.64+0xa2], R65 ;  /* 0x0000a24106005986 */ /* 0x000fe2000c101524 */
[C---:B------:R-:W-:Y:S02]  /*5790*/  ISETP.GT.AND P4, PT, R3.reuse, RZ, P1 ;  /* 0x000000ff0300720c */ /* 0x040fe40000f84270 */
[----:B------:R-:W-:Y:S02]  /*57a0*/  F2FP.F16.F32.PACK_AB R66, RZ, R66 ;  /* 0x00000042ff42723e */ /* 0x000fe400000000ff */
[----:B------:R-:W-:-:S02]  /*57b0*/  ISETP.GT.AND P5, PT, R3, RZ, P0 ;  /* 0x000000ff0300720c */ /* 0x000fc400007a4270 */
[----:B------:R-:W-:Y:S01]  /*57c0*/  F2FP.F16.F32.PACK_AB R67, RZ, R67 ;  /* 0x00000043ff43723e */ /* 0x000fe200000000ff */
[----:B------:R-:W-:Y:S01]  /*57d0*/  @P2 STG.E.U16 desc[UR36][R8.64+0xa0], R66 ;  /* 0x0000a04208002986 */ /* 0x000fe2000c101524 */
[----:B------:R-:W-:Y:S02]  /*57e0*/  F2FP.F16.F32.PACK_AB R68, RZ, R68 ;  /* 0x00000044ff44723e */ /* 0x000fe400000000ff */
[C---:B------:R-:W-:Y:S01]  /*57f0*/  ISETP.GT.AND P2, PT, R3.reuse, 0x8, P1 ;  /* 0x000000080300780c */ /* 0x040fe20000f44270 */
[----:B------:R-:W-:Y:S01]  /*5800*/  @P3 STG.E.U16 desc[UR36][R8.64+0xa2], R67 ;  /* 0x0000a24308003986 */ /* 0x000fe2000c101524 */
[----:B------:R-:W-:Y:S02]  /*5810*/  ISETP.GT.AND P1, PT, R4, 0x60, PT ;  /* 0x000000600400780c */ /* 0x000fe40003f24270 */
[----:B------:R-:W-:Y:S01]  /*5820*/  F2FP.F16.F32.PACK_AB R69, RZ, R69 ;  /* 0x00000045ff45723e */ /* 0x000fe200000000ff */
[----:B------:R-:W-:Y:S01]  /*5830*/  @P4 STG.E.U16 desc[UR36][R6.64+0xb0], R68 ;  /* 0x0000b04406004986 */ /* 0x000fe2000c101524 */
[----:B------:R-:W-:-:S02]  /*5840*/  ISETP.GT.AND P3, PT, R3, 0x8, P0 ;  /* 0x000000080300780c */ /* 0x000fc40000764270 */
[----:B------:R-:W-:Y:S01]  /*5850*/  ISETP.GT.AND P0, PT, R4, 0x61, PT ;  /* 0x000000610400780c */ /* 0x000fe20003f04270 */
[----:B------:R-:W-:Y:S01]  /*5860*/  @P5 STG.E.U16 desc[UR36][R6.64+0xb2], R69 ;  /* 0x0000b24506005986 */ /* 0x000fe2000c101524 */
[C---:B------:R-:W-:Y:S02]  /*5870*/  ISETP.GT.AND P4, PT, R3.reuse, RZ, P1 ;  /* 0x000000ff0300720c */ /* 0x040fe40000f84270 */
[----:B------:R-:W-:Y:S02]  /*5880*/  ISETP.GT.AND P5, PT, R3, RZ, P0 ;  /* 0x000000ff0300720c */ /* 0x000fe400007a4270 */
[----:B------:R-:W-:Y:S02]  /*5890*/  F2FP.F16.F32.PACK_AB R70, RZ, R70 ;  /* 0x00000046ff46723e */ /* 0x000fe400000000ff */
[----:B------:R-:W-:Y:S02]  /*58a0*/  F2FP.F16.F32.PACK_AB R71, RZ, R71 ;  /* 0x00000047ff47723e */ /* 0x000fe400000000ff */
[----:B------:R-:W-:Y:S01]  /*58b0*/  F2FP.F16.F32.PACK_AB R72, RZ, R72 ;  /* 0x00000048ff48723e */ /* 0x000fe200000000ff */
[----:B------:R-:W-:Y:S01]  /*58c0*/  @P2 STG.E.U16 desc[UR36][R8.64+0xb0], R70 ;  /* 0x0000b04608002986 */ /* 0x000fe2000c101524 */
[----:B------:R-:W-:-:S02]  /*58d0*/  F2FP.F16.F32.PACK_AB R73, RZ, R73 ;  /* 0x00000049ff49723e */ /* 0x000fc400000000ff */
[C---:B------:R-:W-:Y:S01]  /*58e0*/  ISETP.GT.AND P1, PT, R3.reuse, 0x8, P1 ;  /* 0x000000080300780c */ /* 0x040fe20000f24270 */
[----:B------:R-:W-:Y:S01]  /*58f0*/  @P3 STG.E.U16 desc[UR36][R8.64+0xb2], R71 ;  /* 0x0000b24708003986 */ /* 0x000fe2000c101524 */
[C---:B------:R-:W-:Y:S02]  /*5900*/  ISETP.GT.AND P2, PT, R3.reuse, 0x8, P0 ;  /* 0x000000080300780c */ /* 0x040fe40000744270 */
[C---:B------:R-:W-:Y:S01]  /*5910*/  ISETP.GT.AND P0, PT, R4.reuse, 0x69, PT ;  /* 0x000000690400780c */ /* 0x040fe20003f04270 */
[----:B------:R-:W-:Y:S01]  /*5920*/  @P4 STG.E.U16 desc[UR36][R6.64+0xc0], R72 ;  /* 0x0000c04806004986 */ /* 0x000fe2000c101524 */
[----:B------:R-:W-:Y:S02]  /*5930*/  ISETP.GT.AND P4, PT, R4, 0x68, PT ;  /* 0x000000680400780c */ /* 0x000fe40003f84270 */
[----:B------:R-:W-:Y:S01]  /*5940*/  F2FP.F16.F32.PACK_AB R74, RZ, R74 ;  /* 0x0000004aff4a723e */ /* 0x000fe200000000ff */
[----:B------:R-:W-:Y:S01]  /*5950*/  @P5 STG.E.U16 desc[UR36][R6.64+0xc2], R73 ;  /* 0x0000c24906005986 */ /* 0x000fe2000c101524 */
[----:B------:R-:W-:-:S02]  /*5960*/  ISETP.GT.AND P5, PT, R3, RZ, P4 ;  /* 0x000000ff0300720c */ /* 0x000fc400027a4270 */
[C---:B------:R-:W-:Y:S01]  /*5970*/  ISETP.GT.AND P3, PT, R3.reuse, RZ, P0 ;  /* 0x000000ff0300720c */ /* 0x040fe20000764270 */
[----:B------:R-:W-:Y:S01]  /*5980*/  @P1 STG.E.U16 desc[UR36][R8.64+0xc0], R74 ;  /* 0x0000c04a08001986 */ /* 0x000fe2000c101524 */
[----:B------:R-:W-:Y:S02]  /*5990*/  F2FP.F16.F32.PACK_AB R75, RZ, R75 ;  /* 0x0000004bff4b723e */ /* 0x000fe400000000ff */
[----:B------:R-:W-:Y:S02]  /*59a0*/  F2FP.F16.F32.PACK_AB R76, RZ, R76 ;  /* 0x0000004cff4c723e */ /* 0x000fe400000000ff */
[C---:B------:R-:W-:Y:S01]  /*59b0*/  ISETP.GT.AND P4, PT, R3.reuse, 0x8, P4 ;  /* 0x000000080300780c */ /* 0x040fe20002784270 */
[----:B------:R-:W-:Y:S01]  /*59c0*/  @P2 STG.E.U16 desc[UR36][R8.64+0xc2], R75 ;  /* 0x0000c24b08002986 */ /* 0x000fe2000c101524 */
[----:B------:R-:W-:Y:S02]  /*59d0*/  F2FP.F16.F32.PACK_AB R77, RZ, R77 ;  /* 0x0000004dff4d723e */ /* 0x000fe400000000ff */
[----:B------:R-:W-:Y:S01]  /*59e0*/  ISETP.GT.AND P2, PT, R4, 0x71, PT ;  /* 0x000000710400780c */ /* 0x000fe20003f44270 */
[----:B------:R-:W-:Y:S01]  /*59f0*/  @P5 STG.E.U16 desc[UR36][R6.64+0xd0], R76 ;  /* 0x0000d04c06005986 */ /* 0x000fe2000c101524 */
[----:B------:R-:W-:-:S02]  /*5a00*/  ISETP.GT.AND P5, PT, R3, 0x8, P0 ;  /* 0x000000080300780c */ /* 0x000fc400007a4270 */
[C---:B------:R-:W-:Y:S01]  /*5a10*/  ISETP.GT.AND P1, PT, R4.reuse, 0x78, PT ;  /* 0x000000780400780c */ /* 0x040fe20003f24270 */
[----:B------:R-:W-:Y:S01]  /*5a20*/  @P3 STG.E.U16 desc[UR36][R6.64+0xd2], R77 ;  /* 0x0000d24d06003986 */ /* 0x000fe2000c101524 */
[C---:B------:R-:W-:Y:S02]  /*5a30*/  ISETP.GT.AND P3, PT, R4.reuse, 0x70, PT ;  /* 0x000000700400780c */ /* 0x040fe40003f64270 */
[----:B------:R-:W-:Y:S01]  /*5a40*/  ISETP.GT.AND P0, PT, R4, 0x79, PT ;  /* 0x000000790400780c */ /* 0x000fe20003f04270 */
[----:B------:R-:W-:Y:S01]  /*5a50*/  @P4 IMAD.MOV.U32 R4, RZ, RZ, R8 ;  /* 0x000000ffff044224 */ /* 0x000fe200078e0008 */
[----:B------:R-:W-:Y:S01]  /*5a60*/  F2FP.F16.F32.PACK_AB R78, RZ, R78 ;  /* 0x0000004eff4e723e */ /* 0x000fe200000000ff */
[----:B------:R-:W-:Y:S01]  /*5a70*/  @P4 IMAD.MOV.U32 R5, RZ, RZ, R9 ;  /* 0x000000ffff054224 */ /* 0x000fe200078e0009 */
[----:B------:R-:W-:Y:S02]  /*5a80*/  F2FP.F16.F32.PACK_AB R79, RZ, R79 ;  /* 0x0000004fff4f723e */ /* 0x000fe400000000ff */
[----:B------:R-:W-:-:S02]  /*5a90*/  F2FP.F16.F32.PACK_AB R80, RZ, R80 ;  /* 0x00000050ff50723e */ /* 0x000fc400000000ff */
[----:B------:R0:W-:Y:S01]  /*5aa0*/  @P4 STG.E.U16 desc[UR36][R4.64+0xd0], R78 ;  /* 0x0000d04e04004986 */ /* 0x0001e2000c101524 */
[C---:B------:R-:W-:Y:S02]  /*5ab0*/  ISETP.GT.AND P4, PT, R3.reuse, RZ, P2 ;  /* 0x000000ff0300720c */ /* 0x040fe40001784270 */
[----:B------:R-:W-:Y:S02]  /*5ac0*/  F2FP.F16.F32.PACK_AB R81, RZ, R81 ;  /* 0x00000051ff51723e */ /* 0x000fe400000000ff */
[----:B------:R-:W-:Y:S02]  /*5ad0*/  ISETP.GT.AND P2, PT, R3, 0x8, P2 ;  /* 0x000000080300780c */ /* 0x000fe40001744270 */
[----:B------:R-:W-:Y:S02]  /*5ae0*/  F2FP.F16.F32.PACK_AB R82, RZ, R82 ;  /* 0x00000052ff52723e */ /* 0x000fe400000000ff */
[----:B------:R-:W-:Y:S02]  /*5af0*/  F2FP.F16.F32.PACK_AB R83, RZ, R83 ;  /* 0x00000053ff53723e */ /* 0x000fe400000000ff */
[----:B------:R-:W-:Y:S01]  /*5b00*/  F2FP.F16.F32.PACK_AB R84, RZ, R84 ;  /* 0x00000054ff54723e */ /* 0x000fe200000000ff */
[----:B0-----:R-:W-:Y:S01]  /*5b10*/  @P5 IMAD.MOV.U32 R4, RZ, RZ, R8 ;  /* 0x000000ffff045224 */ /* 0x001fe200078e0008 */
[----:B------:R-:W-:Y:S01]  /*5b20*/  F2FP.F16.F32.PACK_AB R85, RZ, R85 ;  /* 0x00000055ff55723e */ /* 0x000fe200000000ff */
[----:B------:R-:W-:Y:S01]  /*5b30*/  @P5 IMAD.MOV.U32 R5, RZ, RZ, R9 ;  /* 0x000000ffff055224 */ /* 0x000fe200078e0009 */
[----:B------:R-:W-:-:S02]  /*5b40*/  F2FP.F16.F32.PACK_AB R86, RZ, R86 ;  /* 0x00000056ff56723e */ /* 0x000fc400000000ff */
[----:B------:R-:W-:Y:S02]  /*5b50*/  F2FP.F16.F32.PACK_AB R87, RZ, R87 ;  /* 0x00000057ff57723e */ /* 0x000fe400000000ff */
[----:B------:R0:W-:Y:S01]  /*5b60*/  @P5 STG.E.U16 desc[UR36][R4.64+0xd2], R79 ;  /* 0x0000d24f04005986 */ /* 0x0001e2000c101524 */
[C---:B------:R-:W-:Y:S02]  /*5b70*/  ISETP.GT.AND P5, PT, R3.reuse, RZ, P3 ;  /* 0x000000ff0300720c */ /* 0x040fe40001fa4270 */
[----:B------:R-:W-:-:S11]  /*5b80*/  ISETP.GT.AND P3, PT, R3, 0x8, P3 ;  /* 0x000000080300780c */ /* 0x000fd60001f64270 */
[----:B0-----:R-:W-:Y:S02]  /*5b90*/  @P5 IMAD.MOV.U32 R4, RZ, RZ, R6 ;  /* 0x000000ffff045224 */ /* 0x001fe400078e0006 */
[----:B------:R-:W-:-:S05]  /*5ba0*/  @P5 IMAD.MOV.U32 R5, RZ, RZ, R7 ;  /* 0x000000ffff055224 */ /* 0x000fca00078e0007 */
[----:B------:R0:W-:Y:S01]  /*5bb0*/  @P5 STG.E.U16 desc[UR36][R4.64+0xe0], R80 ;  /* 0x0000e05004005986 */ /* 0x0001e2000c101524 */
[C---:B------:R-:W-:Y:S02]  /*5bc0*/  ISETP.GT.AND P5, PT, R3.reuse, RZ, P0 ;  /* 0x000000ff0300720c */ /* 0x040fe400007a4270 */
[----:B------:R-:W-:Y:S01]  /*5bd0*/  ISETP.GT.AND P0, PT, R3, 0x8, P0 ;  /* 0x000000080300780c */ /* 0x000fe20000704270 */
[----:B0-----:R-:W-:Y:S02]  /*5be0*/  @P4 IMAD.MOV.U32 R4, RZ, RZ, R6 ;  /* 0x000000ffff044224 */ /* 0x001fe400078e0006 */
[----:B------:R-:W-:-:S05]  /*5bf0*/  @P4 IMAD.MOV.U32 R5, RZ, RZ, R7 ;  /* 0x000000ffff054224 */ /* 0x000fca00078e0007 */
[----:B------:R0:W-:Y:S01]  /*5c00*/  @P4 STG.E.U16 desc[UR36][R4.64+0xe2], R81 ;  /* 0x0000e25104004986 */ /* 0x0001e2000c101524 */
[C---:B------:R-:W-:Y:S02]  /*5c10*/  ISETP.GT.AND P4, PT, R3.reuse, RZ, P1 ;  /* 0x000000ff0300720c */ /* 0x040fe40000f84270 */
[----:B------:R-:W-:Y:S01]  /*5c20*/  ISETP.GT.AND P1, PT, R3, 0x8, P1 ;  /* 0x000000080300780c */ /* 0x000fe20000f24270 */
[----:B0-----:R-:W-:Y:S02]  /*5c30*/  @P3 IMAD.MOV.U32 R4, RZ, RZ, R8 ;  /* 0x000000ffff043224 */ /* 0x001fe400078e0008 */
[----:B------:R-:W-:-:S05]  /*5c40*/  @P3 IMAD.MOV.U32 R5, RZ, RZ, R9 ;  /* 0x000000ffff053224 */ /* 0x000fca00078e0009 */
[----:B------:R0:W-:Y:S02]  /*5c50*/  @P3 STG.E.U16 desc[UR36][R4.64+0xe0], R82 ;  /* 0x0000e05204003986 */ /* 0x0001e4000c101524 */
[----:B0-----:R-:W-:Y:S02]  /*5c60*/  @P2 IMAD.MOV.U32 R4, RZ, RZ, R8 ;  /* 0x000000ffff042224 */ /* 0x001fe400078e0008 */
[----:B------:R-:W-:-:S05]  /*5c70*/  @P2 IMAD.MOV.U32 R5, RZ, RZ, R9 ;  /* 0x000000ffff052224 */ /* 0x000fca00078e0009 */
[----:B------:R0:W-:Y:S02]  /*5c80*/  @P2 STG.E.U16 desc[UR36][R4.64+0xe2], R83 ;  /* 0x0000e25304002986 */ /* 0x0001e4000c101524 */
[----:B0-----:R-:W-:Y:S02]  /*5c90*/  @P4 IMAD.MOV.U32 R4, RZ, RZ, R6 ;  /* 0x000000ffff044224 */ /* 0x001fe400078e0006 */
[----:B------:R-:W-:-:S05]  /*5ca0*/  @P4 IMAD.MOV.U32 R5, RZ, RZ, R7 ;  /* 0x000000ffff054224 */ /* 0x000fca00078e0007 */
[----:B------:R0:W-:Y:S04]  /*5cb0*/  @P4 STG.E.U16 desc[UR36][R4.64+0xf0], R84 ;  /* 0x0000f05404004986 */ /* 0x0001e8000c101524 */
[----:B------:R1:W-:Y:S01]  /*5cc0*/  @P5 STG.E.U16 desc[UR36][R6.64+0xf2], R85 ;  /* 0x0000f25506005986 */ /* 0x0003e2000c101524 */
[----:B0-----:R-:W-:Y:S02]  /*5cd0*/  @P1 IMAD.MOV.U32 R4, RZ, RZ, R8 ;  /* 0x000000ffff041224 */ /* 0x001fe400078e0008 */
[----:B------:R-:W-:-:S05]  /*5ce0*/  @P1 IMAD.MOV.U32 R5, RZ, RZ, R9 ;  /* 0x000000ffff051224 */ /* 0x000fca00078e0009 */
[----:B------:R1:W-:Y:S04]  /*5cf0*/  @P1 STG.E.U16 desc[UR36][R4.64+0xf0], R86 ;  /* 0x0000f05604001986 */ /* 0x0003e8000c101524 */
[----:B------:R1:W-:Y:S02]  /*5d00*/  @P0 STG.E.U16 desc[UR36][R8.64+0xf2], R87 ;  /* 0x0000f25708000986 */ /* 0x0003e4000c101524 */
.L_x_155:
[----:B------:R-:W-:Y:S05]  /*5d10*/  BSYNC B0 ;  /* 0x0000000000007941 */ /* 0x000fea0003800000 */
.L_x_29:
[----:B------:R-:W-:Y:S01]  /*5d20*/  ULDC UR4, c[0x0][0xc] ;  /* 0x0000030000047ab9 */ /* 0x000fe20000000800 */
[----:B------:R-:W-:Y:S01]  /*5d30*/  ULDC UR5, c[0x0][0x10] ;  /* 0x0000040000057ab9 */ /* 0x000fe20000000800 */
[----:B------:R-:W0:Y:S01]  /*5d40*/  LDC R3, c[0x0][0x14] ;  /* 0x00000500ff037b82 */ /* 0x000e220000000800 */
[----:B------:R-:W-:Y:S01]  /*5d50*/  UIMAD.WIDE.U32 UR4, UR4, UR5, URZ ;  /* 0x00000005040472a5 */ /* 0x000fe2000f8e003f */
[----:B------:R-:W-:Y:S02]  /*5d60*/  IMAD.MOV.U32 R92, RZ, RZ, -0x1 ;  /* 0xffffffffff5c7424 */ /* 0x000fe400078e00ff */
[----:B------:R-:W-:-:S03]  /*5d70*/  IMAD.MOV.U32 R89, RZ, RZ, -0x1 ;  /* 0xffffffffff597424 */ /* 0x000fc600078e00ff */
[----:B0-----:R-:W-:-:S04]  /*5d80*/  IMAD.WIDE.U32 R16, R3, UR4, R16 ;  /* 0x0000000403107c25 */ /* 0x001fc8000f8e0010 */
[----:B------:R-:W-:Y:S01]  /*5d90*/  IMAD R3, R3, UR5, RZ ;  /* 0x0000000503037c24 */ /* 0x000fe2000f8e02ff */
[----:B------:R-:W-:Y:S02]  /*5da0*/  ULDC.64 UR4, c[0x0][0x650] ;  /* 0x0001940000047ab9 */ /* 0x000fe40000000a00 */
[----:B------:R-:W-:Y:S01]  /*5db0*/  ISETP.GE.U32.AND P0, PT, R16, UR4, PT ;  /* 0x0000000410007c0c */ /* 0x000fe2000bf06070 */
[--C-:B------:R-:W-:Y:S01]  /*5dc0*/  IMAD.IADD R17, R17, 0x1, R3.reuse ;  /* 0x0000000111117824 */ /* 0x100fe200078e0203 */
[----:B------:R-:W-:-:S04]  /*5dd0*/  PRMT R3, RZ, 0x7610, R3 ;  /* 0x00007610ff037816 */ /* 0x000fc80000000003 */
[----:B------:R-:W-:-:S13]  /*5de0*/  ISETP.GE.U32.AND.EX P0, PT, R17, UR5, PT, P0 ;  /* 0x0000000511007c0c */ /* 0x000fda000bf06100 */
[----:B------:R-:W-:Y:S05]  /*5df0*/  @P0 BRA `(.L_x_156) ;  /* 0x0000000400640947 */ /* 0x000fea0003800000 */
[----:B---3--:R-:W0:Y:S01]  /*5e00*/  S2R R12, SR_CTAID.X ;  /* 0x00000000000c7919 */ /* 0x008e220000002500 */
[----:B------:R-:W3:Y:S01]  /*5e10*/  LDC.64 R10, c[0x0][0x628] ;  /* 0x00018a00ff0a7b82 */ /* 0x000ee20000000a00 */
[----:B------:R-:W-:Y:S01]  /*5e20*/  ULDC UR4, c[0x0][0x150] ;  /* 0x0000540000047ab9 */ /* 0x000fe20000000800 */
[----:B-12-4-:R-:W-:Y:S01]  /*5e30*/  IMAD.MOV.U32 R8, RZ, RZ, R16 ;  /* 0x000000ffff087224 */ /* 0x016fe200078e0010 */
[----:B-----5:R-:W1:Y:S01]  /*5e40*/  S2R R24, SR_CTAID.Y ;  /* 0x0000000000187919 */ /* 0x020e620000002600 */
[----:B------:R-:W-:-:S04]  /*5e50*/  IMAD.MOV.U32 R9, RZ, RZ, R17 ;  /* 0x000000ffff097224 */ /* 0x000fc800078e0011 */
[----:B------:R-:W2:Y:S08]  /*5e60*/  LDC R21, c[0x0][0x144] ;  /* 0x00005100ff157b82 */ /* 0x000eb00000000800 */
[----:B------:R-:W4:Y:S08]  /*5e70*/  LDC R0, c[0x0][0x630] ;  /* 0x00018c00ff007b82 */ /* 0x000f300000000800 */
[----:B------:R-:W1:Y:S01]  /*5e80*/  LDC.64 R14, c[0x0][0x620] ;  /* 0x00018800ff0e7b82 */ /* 0x000e620000000a00 */
[----:B---3--:R-:W-:-:S04]  /*5e90*/  ISETP.NE.U32.AND P0, PT, R10, RZ, PT ;  /* 0x000000ff0a00720c */ /* 0x008fc80003f05070 */
[----:B------:R-:W-:Y:S02]  /*5ea0*/  ISETP.NE.AND.EX P0, PT, R11, RZ, PT, P0 ;  /* 0x000000ff0b00720c */ /* 0x000fe40003f05300 */
[----:B0-----:R-:W-:-:S05]  /*5eb0*/  I2FP.F32.U32 R3, R12 ;  /* 0x0000000c00037245 */ /* 0x001fca0000201000 */
[----:B------:R-:W-:-:S04]  /*5ec0*/  FMUL R3, R3, UR4 ;  /* 0x0000000403037c20 */ /* 0x000fc80008400000 */
[----:B------:R0:W3:Y:S02]  /*5ed0*/  F2I.U32.TRUNC.NTZ R20, R3 ;  /* 0x0000000300147305 */ /* 0x0000e4000020f000 */
[----:B--2-4-:R-:W-:Y:S05]  /*5ee0*/  @!P0 BRA `(.L_x_157) ;  /* 0x0000000000288947 */ /* 0x014fea0003800000 */
[----:B0-----:R-:W0:Y:S02]  /*5ef0*/  LDC R3, c[0x0][0x634] ;  /* 0x00018d00ff037b82 */ /* 0x001e240000000800 */
        /* <DEDUP_REMOVED lines=9> */
.L_x_157:
[----:B------:R-:W2:Y:S01]  /*5f90*/  LDC.64 R28, c[0x0][0x640] ;  /* 0x00019000ff1c7b82 */ /* 0x000ea20000000a00 */
[-CC-:B------:R-:W-:Y:S01]  /*5fa0*/  SHF.R.U64 R89, R8, R0.reuse, R9.reuse ;  /* 0x0000000008597219 */ /* 0x180fe20000001209 */
[----:B---3--:R-:W-:Y:S01]  /*5fb0*/  IMAD.MOV R20, RZ, RZ, -R20 ;  /* 0x000000ffff147224 */ /* 0x008fe200078e0a14 */
[----:B------:R-:W-:Y:S01]  /*5fc0*/  SHF.R.U32.HI R0, RZ, R0, R9 ;  /* 0x00000000ff007219 */ /* 0x000fe20000011609 */
[----:B------:R-:W-:Y:S01]  /*5fd0*/  ULDC UR4, c[0x0][0x154] ;  /* 0x0000550000047ab9 */ /* 0x000fe20000000800 */
[----:B0-----:R-:W-:Y:S01]  /*5fe0*/  IADD3 R3, P0, RZ, -R89, RZ ;  /* 0x80000059ff037210 */ /* 0x001fe20007f1e0ff */
[----:B------:R-:W-:Y:S02]  /*5ff0*/  IMAD R21, R21, R20, R12 ;  /* 0x0000001415157224 */ /* 0x000fe400078e020c */
[----:B------:R-:W0:Y:S01]  /*6000*/  LDC R6, c[0x0][0x618] ;  /* 0x00018600ff067b82 */ /* 0x000e220000000800 */
[----:B------:R-:W-:Y:S02]  /*6010*/  IMAD.MOV.U32 R7, RZ, RZ, 0x1 ;  /* 0x00000001ff077424 */ /* 0x000fe400078e00ff */
[----:B------:R-:W-:-:S04]  /*6020*/  IMAD.X R5, RZ, RZ, ~R0, P0 ;  /* 0x000000ffff057224 */ /* 0x000fc800000e0e00 */
[-C--:B-1----:R-:W-:Y:S01]  /*6030*/  IMAD R0, R5, R14.reuse, RZ ;  /* 0x0000000e05007224 */ /* 0x082fe200078e02ff */
[----:B------:R-:W1:Y:S01]  /*6040*/  LDC R8, c[0x0][0x608] ;  /* 0x00018200ff087b82 */ /* 0x000e620000000800 */
[----:B------:R-:W-:-:S04]  /*6050*/  IMAD.WIDE.U32 R4, R3, R14, R16 ;  /* 0x0000000e03047225 */ /* 0x000fc800078e0010 */
[----:B------:R-:W-:Y:S01]  /*6060*/  IMAD R3, R3, R15, R0 ;  /* 0x0000000f03037224 */ /* 0x000fe200078e0200 */
[----:B------:R-:W-:Y:S02]  /*6070*/  I2FP.F32.U32 R0, R24 ;  /* 0x0000001800007245 */ /* 0x000fe40000201000 */
[----:B------:R-:W3:Y:S01]  /*6080*/  LDC R26, c[0x0][0x658] ;  /* 0x00019600ff1a7b82 */ /* 0x000ee20000000800 */
[----:B------:R-:W-:Y:S01]  /*6090*/  IMAD.IADD R3, R5, 0x1, R3 ;  /* 0x0000000105037824 */ /* 0x000fe200078e0203 */
[----:B--2---:R-:W-:Y:S01]  /*60a0*/  ISETP.NE.U32.AND P0, PT, R28, RZ, PT ;  /* 0x000000ff1c00720c */ /* 0x004fe20003f05070 */
[----:B------:R-:W-:Y:S01]  /*60b0*/  FMUL R0, R0, UR4 ;  /* 0x0000000400007c20 */ /* 0x000fe20008400000 */
[----:B------:R-:W-:Y:S02]  /*60c0*/  IMAD.MOV.U32 R5, RZ, RZ, -0x1 ;  /* 0xffffffffff057424 */ /* 0x000fe400078e00ff */
[----:B------:R-:W-:Y:S01]  /*60d0*/  ISETP.NE.AND.EX P0, PT, R29, RZ, PT, P0 ;  /* 0x000000ff1d00720c */ /* 0x000fe20003f05300 */
[----:B------:R2:W4:Y:S01]  /*60e0*/  F2I.U32.TRUNC.NTZ R13, R0 ;  /* 0x00000000000d7305 */ /* 0x000522000020f000 */
[----:B------:R-:W2:Y:S01]  /*60f0*/  LDC R15, c[0x0][0x148] ;  /* 0x00005200ff0f7b82 */ /* 0x000ea20000000800 */
[----:B0-----:R-:W-:-:S02]  /*6100*/  SHF.R.U64 R12, R4, R6, R3 ;  /* 0x00000006040c7219 */ /* 0x001fc40000001203 */
[----:B------:R-:W-:-:S05]  /*6110*/  SHF.R.U32.HI R3, RZ, R6, R3 ;  /* 0x00000006ff037219 */ /* 0x000fca0000011603 */
[----:B------:R-:W0:Y:S01]  /*6120*/  LDC R20, c[0x0][0x600] ;  /* 0x00018000ff147b82 */ /* 0x000e220000000800 */
[-CC-:B-1----:R-:W-:Y:S02]  /*6130*/  SHF.R.U64 R10, R12, R8.reuse, R3.reuse ;  /* 0x000000080c0a7219 */ /* 0x182fe40000001203 */
[----:B------:R-:W-:-:S05]  /*6140*/  SHF.R.U32.HI R3, RZ, R8, R3 ;  /* 0x00000008ff037219 */ /* 0x000fca0000011603 */
[----:B------:R-:W1:Y:S01]  /*6150*/  LDC R27, c[0x0][0x648] ;  /* 0x00019200ff1b7b82 */ /* 0x000e620000000800 */
[-C--:B---3--:R-:W-:Y:S02]  /*6160*/  SHF.L.U32 R4, R5, R26.reuse, RZ ;  /* 0x0000001a05047219 */ /* 0x088fe400000006ff */
[-CC-:B------:R-:W-:Y:S02]  /*6170*/  SHF.R.U64 R14, R10, R26.reuse, R3.reuse ;  /* 0x0000001a0a0e7219 */ /* 0x180fe40000001203 */
[----:B------:R-:W-:Y:S02]  /*6180*/  SHF.R.U32.HI R5, RZ, R26, R3 ;  /* 0x0000001aff057219 */ /* 0x000fe40000011603 */
[----:B------:R-:W-:Y:S01]  /*6190*/  LOP3.LUT R25, RZ, R4, RZ, 0x33, !PT ;  /* 0x00000004ff197212 */ /* 0x000fe200078e33ff */
[----:B------:R-:W3:Y:S01]  /*61a0*/  LDC R30, c[0x0][0x638] ;  /* 0x00018e00ff1e7b82 */ /* 0x000ee20000000800 */
[----:B------:R-:W-:Y:S01]  /*61b0*/  SHF.L.U32 R26, R7, R26, RZ ;  /* 0x0000001a071a7219 */ /* 0x000fe200000006ff */
[----:B------:R-:W-:-:S06]  /*61c0*/  IMAD.MOV.U32 R4, RZ, RZ, R14 ;  /* 0x000000ffff047224 */ /* 0x000fcc00078e000e */
[----:B------:R-:W0:Y:S01]  /*61d0*/  LDC R31, c[0x0][0x610] ;  /* 0x00018400ff1f7b82 */ /* 0x000e220000000800 */
[----:B----4-:R-:W-:Y:S05]  /*61e0*/  @!P0 BRA `(.L_x_158) ;  /* 0x0000000000288947 */ /* 0x010fea0003800000 */
[----:B------:R-:W4:Y:S02]  /*61f0*/  LDC R3, c[0x0][0x64c] ;  /* 0x00019300ff037b82 */ /* 0x000f240000000800 */
[----:B----4-:R-:W-:-:S05]  /*6200*/  IADD3 R3, P0, R14, R3, RZ ;  /* 0x000000030e037210 */ /* 0x010fca0007f1e0ff */
        /* <DEDUP_REMOVED lines=8> */
.L_x_158:
[----:B------:R-:W-:Y:S01]  /*6290*/  ISETP.NE.AND P0, PT, R2, 0x1, PT ;  /* 0x000000010200780c */ /* 0x000fe20003f05270 */
[----:B0-----:R-:W-:Y:S01]  /*62a0*/  VIADD R7, R20, 0xffffffff ;  /* 0xffffffff14077836 */ /* 0x001fe20000000000 */
[----:B-12---:R-:W-:Y:S01]  /*62b0*/  SHF.R.U64 R0, R4, R27, R5 ;  /* 0x0000001b04007219 */ /* 0x006fe20000001205 */
[----:B------:R-:W-:Y:S01]  /*62c0*/  IMAD.MOV R13, RZ, RZ, -R13 ;  /* 0x000000ffff0d7224 */ /* 0x000fe200078e0a0d */
[----:B------:R-:W-:Y:S01]  /*62d0*/  LOP3.LUT R5, R10, R25, RZ, 0xc0, !PT ;  /* 0x000000190a057212 */ /* 0x000fe200078ec0ff */
[----:B------:R-:W-:Y:S01]  /*62e0*/  IMAD.MOV.U32 R4, RZ, RZ, 0x1 ;  /* 0x00000001ff047424 */ /* 0x000fe200078e00ff */
[----:B------:R-:W-:Y:S01]  /*62f0*/  LOP3.LUT R12, R12, R7, RZ, 0xc0, !PT ;  /* 0x000000070c0c7212 */ /* 0x000fe200078ec0ff */
[----:B------:R-:W-:Y:S02]  /*6300*/  IMAD.MOV R3, RZ, RZ, -R0 ;  /* 0x000000ffff037224 */ /* 0x000fe400078e0a00 */
[----:B------:R-:W-:Y:S02]  /*6310*/  IMAD R0, R26, R0, R5 ;  /* 0x000000001a007224 */ /* 0x000fe400078e0205 */
[----:B---3--:R-:W-:-:S02]  /*6320*/  IMAD R3, R3, R30, R14 ;  /* 0x0000001e03037224 */ /* 0x008fc400078e020e */
[----:B------:R-:W-:Y:S02]  /*6330*/  @P0 IMAD R21, R15, R13, R24 ;  /* 0x0000000d0f150224 */ /* 0x000fe400078e0218 */
[----:B------:R-:W-:Y:S01]  /*6340*/  IMAD R5, R3, R20, R12 ;  /* 0x0000001403057224 */ /* 0x000fe200078e020c */
[----:B------:R-:W-:Y:S01]  /*6350*/  PRMT R3, R4, 0x7610, R3 ;  /* 0x0000761004037816 */ /* 0x000fe20000000003 */
[----:B------:R-:W-:-:S05]  /*6360*/  IMAD R0, R0, R31, R21 ;  /* 0x0000001f00007224 */ /* 0x000fca00078e0215 */
[----:B------:R-:W-:Y:S02]  /*6370*/  SEL R92, R5, R0, !P0 ;  /* 0x00000000055c7207 */ /* 0x000fe40004000000 */
[----:B------:R-:W-:-:S07]  /*6380*/  SEL R0, R0, R5, !P0 ;  /* 0x0000000500007207 */ /* 0x000fce0004000000 */
.L_x_156:
[----:B------:R-:W-:Y:S01]  /*6390*/  LOP3.LUT P0, RZ, R3, 0xff, RZ, 0xc0, !PT ;  /* 0x000000ff03ff7812 */ /* 0x000fe2000780c0ff */
[----:B------:R-:W-:-:S12]  /*63a0*/  IMAD.MOV.U32 R91, RZ, RZ, R0 ;  /* 0x000000ffff5b7224 */ /* 0x000fd800078e0000 */
[----:B------:R-:W-:Y:S05]  /*63b0*/  @P0 BRA `(.L_x_159) ;  /* 0xffffffac00380947 */ /* 0x000fea000383ffff */
[----:B------:R-:W-:Y:S05]  /*63c0*/  EXIT ;  /* 0x000000000000794d */ /* 0x000fea0003800000 */
.L_x_4:
[----:B0-----:R-:W-:Y:S01]  /*63d0*/  ULDC.64 UR4, c[0x0][0x650] ;  /* 0x0001940000047ab9 */ /* 0x001fe20000000a00 */
        /* <DEDUP_REMOVED lines=25> */
.L_x_161:
[--C-:B------:R-:W-:Y:S01]  /*6570*/  SHF.R.U64 R12, R10, R14, R11.reuse ;  /* 0x0000000e0a0c7219 */ /* 0x100fe2000000120b */
[----:B------:R-:W0:Y:S01]  /*6580*/  LDC R22, c[0x0][0x618] ;  /* 0x00018600ff167b82 */ /* 0x000e220000000800 */
[----:B------:R-:W-:Y:S01]  /*6590*/  I2FP.F32.U32 R6, R4 ;  /* 0x0000000400067245 */ /* 0x000fe20000201000 */
[----:B------:R-:W-:Y:S01]  /*65a0*/  ULDC UR4, c[0x0][0x150] ;  /* 0x0000540000047ab9 */ /* 0x000fe20000000800 */
[----:B------:R-:W-:Y:S02]  /*65b0*/  SHF.R.U32.HI R5, RZ, R14, R11 ;  /* 0x0000000eff057219 */ /* 0x000fe4000001160b */
[----:B------:R-:W-:Y:S01]  /*65c0*/  IADD3 R9, P0, RZ, -R12, RZ ;  /* 0x8000000cff097210 */ /* 0x000fe20007f1e0ff */
[----:B------:R-:W-:Y:S01]  /*65d0*/  FMUL R11, R6, UR4 ;  /* 0x00000004060b7c20 */ /* 0x000fe20008400000 */
[----:B------:R-:W-:Y:S01]  /*65e0*/  ULDC UR4, c[0x0][0x154] ;  /* 0x0000550000047ab9 */ /* 0x000fe20000000800 */
[----:B------:R-:W1:Y:S02]  /*65f0*/  LDC.64 R24, c[0x0][0x640] ;  /* 0x00019000ff187b82 */ /* 0x000e640000000a00 */
[----:B------:R-:W-:-:S02]  /*6600*/  IMAD.X R5, RZ, RZ, ~R5, P0 ;  /* 0x000000ffff057224 */ /* 0x000fc400000e0e05 */
[----:B------:R-:W2:Y:S01]  /*6610*/  F2I.U32.TRUNC.NTZ R11, R11 ;  /* 0x0000000b000b7305 */ /* 0x000ea2000020f000 */
[----:B------:R-:W-:-:S03]  /*6620*/  IMAD.WIDE.U32 R6, R9, R20, R16 ;  /* 0x0000001409067225 */ /* 0x000fc600078e0010 */
[----:B------:R-:W3:Y:S01]  /*6630*/  LDC R13, c[0x0][0x144] ;  /* 0x00005100ff0d7b82 */ /* 0x000ee20000000800 */
[----:B------:R-:W-:-:S04]  /*6640*/  IMAD R8, R5, R20, RZ ;  /* 0x0000001405087224 */ /* 0x000fc800078e02ff */
[----:B------:R-:W-:Y:S02]  /*6650*/  IMAD R5, R9, R21, R8 ;  /* 0x0000001509057224 */ /* 0x000fe400078e0208 */
[----:B------:R-:W-:Y:S01]  /*6660*/  IMAD.MOV.U32 R8, RZ, RZ, -0x1 ;  /* 0xffffffffff087424 */ /* 0x000fe200078e00ff */
[----:B------:R-:W4:Y:S01]  /*6670*/  LDC R14, c[0x0][0x608] ;  /* 0x00018200ff0e7b82 */ /* 0x000f220000000800 */
[----:B------:R-:W-:Y:S01]  /*6680*/  IMAD.IADD R5, R7, 0x1, R5 ;  /* 0x0000000107057824 */ /* 0x000fe200078e0205 */
[----:B------:R-:W-:-:S04]  /*6690*/  I2FP.F32.U32 R7, R3 ;  /* 0x0000000300077245 */ /* 0x000fc80000201000 */
[-C--:B0-----:R-:W-:Y:S01]  /*66a0*/  SHF.R.U64 R10, R6, R22.reuse, R5 ;  /* 0x00000016060a7219 */ /* 0x081fe20000001205 */
[----:B--2---:R-:W-:Y:S01]  /*66b0*/  IMAD.MOV R6, RZ, RZ, -R11 ;  /* 0x000000ffff067224 */ /* 0x004fe200078e0a0b */
[----:B------:R-:W0:Y:S01]  /*66c0*/  LDC R9, c[0x0][0x658] ;  /* 0x00019600ff097b82 */ /* 0x000e220000000800 */
[----:B-1----:R-:W-:Y:S01]  /*66d0*/  ISETP.NE.U32.AND P0, PT, R24, RZ, PT ;  /* 0x000000ff1800720c */ /* 0x002fe20003f05070 */
[----:B------:R-:W-:Y:S01]  /*66e0*/  FMUL R7, R7, UR4 ;  /* 0x0000000407077c20 */ /* 0x000fe20008400000 */
[----:B------:R-:W-:Y:S02]  /*66f0*/  SHF.R.U32.HI R5, RZ, R22, R5 ;  /* 0x00000016ff057219 */ /* 0x000fe40000011605 */
[----:B------:R-:W-:-:S03]  /*6700*/  ISETP.NE.AND.EX P0, PT, R25, RZ, PT, P0 ;  /* 0x000000ff1900720c */ /* 0x000fc60003f05300 */
[----:B------:R-:W1:Y:S01]  /*6710*/  LDC R20, c[0x0][0x148] ;  /* 0x00005200ff147b82 */ /* 0x000e620000000800 */
[----:B---3--:R-:W-:Y:S02]  /*6720*/  IMAD R23, R13, R6, R4 ;  /* 0x000000060d177224 */ /* 0x008fe400078e0204 */
[----:B------:R-:W-:-:S05]  /*6730*/  IMAD.MOV.U32 R6, RZ, RZ, 0x1 ;  /* 0x00000001ff067424 */ /* 0x000fca00078e00ff */
[----:B------:R-:W2:Y:S01]  /*6740*/  LDC R21, c[0x0][0x600] ;  /* 0x00018000ff157b82 */ /* 0x000ea20000000800 */
[-CC-:B----4-:R-:W-:Y:S02]  /*6750*/  SHF.R.U64 R13, R10, R14.reuse, R5.reuse ;  /* 0x0000000e0a0d7219 */ /* 0x190fe40000001205 */
[----:B------:R-:W-:Y:S02]  /*6760*/  SHF.R.U32.HI R4, RZ, R14, R5 ;  /* 0x0000000eff047219 */ /* 0x000fe40000011605 */
[----:B------:R3:W4:Y:S03]  /*6770*/  F2I.U32.TRUNC.NTZ R14, R7 ;  /* 0x00000007000e7305 */ /* 0x000726000020f000 */
[----:B------:R-:W1:Y:S01]  /*6780*/  LDC R26, c[0x0][0x648] ;  /* 0x00019200ff1a7b82 */ /* 0x000e620000000800 */
[-C--:B0-----:R-:W-:Y:S02]  /*6790*/  SHF.R.U64 R15, R13, R9.reuse, R4 ;  /* 0x000000090d0f7219 */ /* 0x081fe40000001204 */
[----:B------:R-:W-:-:S02]  /*67a0*/  SHF.L.U32 R8, R8, R9, RZ ;  /* 0x0000000908087219 */ /* 0x000fc400000006ff */
[-C--:B------:R-:W-:Y:S01]  /*67b0*/  SHF.R.U32.HI R5, RZ, R9.reuse, R4 ;  /* 0x00000009ff057219 */ /* 0x080fe20000011604 */
[----:B------:R-:W-:Y:S01]  /*67c0*/  IMAD.MOV.U32 R4, RZ, RZ, R15 ;  /* 0x000000ffff047224 */ /* 0x000fe200078e000f */
[----:B------:R-:W-:Y:S01]  /*67d0*/  SHF.L.U32 R22, R6, R9, RZ ;  /* 0x0000000906167219 */ /* 0x000fe200000006ff */
[----:B------:R-:W0:Y:S01]  /*67e0*/  LDC R27, c[0x0][0x638] ;  /* 0x00018e00ff1b7b82 */ /* 0x000e220000000800 */
[----:B------:R-:W-:-:S07]  /*67f0*/  LOP3.LUT R28, RZ, R8, RZ, 0x33, !PT ;  /* 0x00000008ff1c7212 */ /* 0x000fce00078e33ff */
        /* <DEDUP_REMOVED lines=12> */
.L_x_162:
[----:B------:R-:W-:Y:S01]  /*68c0*/  ISETP.NE.AND P0, PT, R2, 0x1, PT ;  /* 0x000000010200780c */ /* 0x000fe20003f05270 */
[----:B--2---:R-:W-:Y:S01]  /*68d0*/  VIADD R7, R21, 0xffffffff ;  /* 0xffffffff15077836 */ /* 0x004fe20000000000 */
[----:B-1----:R-:W-:Y:S01]  /*68e0*/  SHF.R.U64 R5, R4, R26, R5 ;  /* 0x0000001a04057219 */ /* 0x002fe20000001205 */
[----:B------:R-:W-:Y:S01]  /*68f0*/  IMAD.MOV R14, RZ, RZ, -R14 ;  /* 0x000000ffff0e7224 */ /* 0x000fe200078e0a0e */
[----:B------:R-:W-:Y:S01]  /*6900*/  LOP3.LUT R4, R13, R28, RZ, 0xc0, !PT ;  /* 0x0000001c0d047212 */ /* 0x000fe200078ec0ff */
[----:B------:R-:W-:Y:S01]  /*6910*/  IMAD.MOV.U32 R8, RZ, RZ, R12 ;  /* 0x000000ffff087224 */ /* 0x000fe200078e000c */
[----:B------:R-:W-:Y:S01]  /*6920*/  LOP3.LUT R10, R10, R7, RZ, 0xc0, !PT ;  /* 0x000000070a0a7212 */ /* 0x000fe200078ec0ff */
[----:B------:R-:W-:Y:S02]  /*6930*/  IMAD.MOV R6, RZ, RZ, -R5 ;  /* 0x000000ffff067224 */ /* 0x000fe400078e0a05 */
[----:B------:R-:W-:-:S04]  /*6940*/  IMAD R4, R22, R5, R4 ;  /* 0x0000000516047224 */ /* 0x000fc800078e0204 */
[----:B------:R-:W-:Y:S02]  /*6950*/  @P0 IMAD R23, R20, R14, R3 ;  /* 0x0000000e14170224 */ /* 0x000fe400078e0203 */
[----:B0-----:R-:W-:Y:S02]  /*6960*/  IMAD R3, R6, R27, R15 ;  /* 0x0000001b06037224 */ /* 0x001fe400078e020f */
[----:B------:R-:W-:Y:S02]  /*6970*/  IMAD R7, R4, R29, R23 ;  /* 0x0000001d04077224 */ /* 0x000fe400078e0217 */
[----:B------:R-:W-:Y:S02]  /*6980*/  IMAD R4, R3, R21, R10 ;  /* 0x0000001503047224 */ /* 0x000fe400078e020a */
[----:B------:R-:W-:-:S03]  /*6990*/  IMAD.MOV.U32 R6, RZ, RZ, 0x1 ;  /* 0x00000001ff067424 */ /* 0x000fc600078e00ff */
[----:B------:R-:W-:Y:S02]  /*69a0*/  SEL R9, R4, R7, !P0 ;  /* 0x0000000704097207 */ /* 0x000fe40004000000 */
[----:B------:R-:W-:-:S07]  /*69b0*/  SEL R7, R7, R4, !P0 ;  /* 0x0000000407077207 */ /* 0x000fce0004000000 */
.L_x_160:
[----:B------:R-:W-:-:S08]  /*69c0*/  NOP ;  /* 0x0000000000007918 */ /* 0x000fd00000000000 */
[----:B------:R-:W0:-:S00]  /*69d0*/  USETMAXREG.DEALLOC.CTAPOOL 0x28 ;  /* 0x00000028000079c8 */ /* 0x000e0000080e0500 */
[----:B0-----:R-:W-:-:S13]  /*69e0*/  ISETP.NE.AND P0, PT, R0, RZ, PT ;  /* 0x000000ff0000720c */ /* 0x001fda0003f05270 */
[----:B------:R-:W-:Y:S05]  /*69f0*/  @P0 EXIT ;  /* 0x000000000000094d */ /* 0x000fea0003800000 */
[----:B------:R-:W-:Y:S01]  /*6a00*/  LOP3.LUT P0, RZ, R6, 0xff, RZ, 0xc0, !PT ;  /* 0x000000ff06ff7812 */ /* 0x000fe2000780c0ff */
[----:B------:R-:W-:Y:S02]  /*6a10*/  IMAD.MOV.U32 R0, RZ, RZ, 0x1 ;  /* 0x00000001ff007424 */ /* 0x000fe400078e00ff */
[----:B------:R-:W-:-:S10]  /*6a20*/  IMAD.MOV.U32 R12, RZ, RZ, RZ ;  /* 0x000000ffff0c7224 */ /* 0x000fd400078e00ff */
[----:B------:R-:W-:Y:S05]  /*6a30*/  @!P0 BRA `(.L_x_163) ;  /* 0x0000000c002c8947 */ /* 0x000fea0003800000 */
[----:B------:R-:W0:Y:S01]  /*6a40*/  LDC R0, c[0x0][0x28c] ;  /* 0x0000a300ff007b82 */ /* 0x000e220000000800 */
[----:B------:R-:W-:Y:S01]  /*6a50*/  ULDC UR5, c[0x0][0x600] ;  /* 0x0001800000057ab9 */ /* 0x000fe20000000800 */
[----:B------:R-:W-:Y:S01]  /*6a60*/  ULDC UR4, c[0x0][0xc] ;  /* 0x0000030000047ab9 */ /* 0x000fe20000000800 */
[----:B------:R-:W-:Y:S01]  /*6a70*/  UIADD3 UR16, UR5, -0x1, URZ ;  /* 0xffffffff05107890 */ /* 0x000fe2000fffe03f */
[C---:B------:R-:W-:Y:S01]  /*6a80*/  LOP3.LUT P2, RZ, R18.reuse, 0x7f, RZ, 0xc0, !PT ;  /* 0x0000007f12ff7812 */ /* 0x040fe2000784c0ff */
[----:B------:R-:W-:Y:S01]  /*6a90*/  ULDC UR6, c[0x0][0x658] ;  /* 0x0001960000067ab9 */ /* 0x000fe20000000800 */
[----:B------:R-:W-:Y:S01]  /*6aa0*/  ULDC UR5, c[0x0][0x10] ;  /* 0x0000040000057ab9 */ /* 0x000fe20000000800 */
[----:B------:R-:W-:Y:S01]  /*6ab0*/  UMOV UR7, 0xffffffff ;  /* 0xffffffff00077882 */ /* 0x000fe20000000000 */
[----:B------:R-:W-:Y:S01]  /*6ac0*/  UMOV UR8, 0x1 ;  /* 0x0000000100087882 */ /* 0x000fe20000000000 */
[----:B------:R-:W-:Y:S01]  /*6ad0*/  UIMAD.WIDE.U32 UR4, UR4, UR5, URZ ;  /* 0x00000005040472a5 */ /* 0x000fe2000f8e003f */
[----:B------:R-:W-:Y:S01]  /*6ae0*/  LOP3.LUT P0, RZ, R18, 0x1f, RZ, 0xc0, !PT ;  /* 0x0000001f12ff7812 */ /* 0x000fe2000780c0ff */
[----:B------:R-:W-:Y:S01]  /*6af0*/  USHF.L.U32 UR7, UR7, UR6, URZ ;  /* 0x0000000607077299 */ /* 0x000fe2000800063f */
[----:B------:R-:W-:Y:S01]  /*6b00*/  BSSY B0, `(.L_x_163) ;  /* 0x00000be000007945 */ /* 0x000fe20003800000 */
[----:B------:R-:W-:Y:S01]  /*6b10*/  USHF.L.U32 UR18, UR8, UR6, URZ ;  /* 0x0000000608127299 */ /* 0x000fe2000800063f */
[----:B------:R-:W-:Y:S01]  /*6b20*/  IMAD.MOV.U32 R13, RZ, RZ, 0x1 ;  /* 0x00000001ff0d7424 */ /* 0x000fe200078e00ff */
[----:B------:R-:W-:Y:S01]  /*6b30*/  LOP3.LUT R11, R19, 0x2, RZ, 0xfc, !PT ;  /* 0x00000002130b7812 */ /* 0x000fe200078efcff */
[----:B------:R-:W-:Y:S01]  /*6b40*/  ULDC UR6, c[0x0][0x14] ;  /* 0x0000050000067ab9 */ /* 0x000fe20000000800 */
[----:B------:R-:W-:Y:S01]  /*6b50*/  PLOP3.LUT P0, PT, P0, P2, PT, 0x8a, 0x0 ;  /* 0x000000000000781c */ /* 0x000fe20000705172 */
[----:B------:R-:W-:Y:S01]  /*6b60*/  UIMAD.WIDE.U32 UR20, UR4, UR6, URZ ;  /* 0x00000006041472a5 */ /* 0x000fe2000f8e003f */
[----:B------:R-:W-:Y:S01]  /*6b70*/  IMAD.MOV.U32 R12, RZ, RZ, RZ ;  /* 0x000000ffff0c7224 */ /* 0x000fe200078e00ff */
[----:B------:R-:W-:-:S02]  /*6b80*/  UIMAD UR13, UR5, UR6, URZ ;  /* 0x00000006050d72a4 */ /* 0x000fc4000f8e023f */
[----:B------:R-:W-:Y:S01]  /*6b90*/  ULOP3.LUT UR17, URZ, UR7, URZ, 0x33, !UPT ;  /* 0x000000073f117292 */ /* 0x000fe2000f8e333f */
[----:B0-----:R-:W-:Y:S01]  /*6ba0*/  VIADD R0, R0, 0x1f ;  /* 0x0000001f00007836 */ /* 0x001fe20000000000 */
[----:B------:R-:W-:Y:S01]  /*6bb0*/  UIADD3 UR13, UR21, UR13, URZ ;  /* 0x0000000d150d7290 */ /* 0x000fe2000fffe03f */
[----:B------:R-:W-:-:S03]  /*6bc0*/  ULDC.64 UR22, c[0x0][0x198] ;  /* 0x0000660000167ab9 */ /* 0x000fc60000000a00 */
[----:B------:R-:W-:-:S04]  /*6bd0*/  SHF.R.S32.HI R3, RZ, 0x1f, R0 ;  /* 0x0000001fff037819 */ /* 0x000fc80000011400 */
[----:B------:R-:W-:Y:S01]  /*6be0*/  LEA.HI R3, R3, R0, RZ, 0x5 ;  /* 0x0000000003037211 */ /* 0x000fe200078f28ff */
[----:B------:R-:W-:-:S03]  /*6bf0*/  IMAD.MOV.U32 R0, RZ, RZ, 0x1 ;  /* 0x00000001ff007424 */ /* 0x000fc600078e00ff */
[----:B------:R-:W-:-:S05]  /*6c00*/  SHF.R.S32.HI R3, RZ, 0x5, R3 ;  /* 0x00000005ff037819 */ /* 0x000fca0000011403 */
[----:B------:R-:W-:-:S07]  /*6c10*/  VIADD R10, R3, 0x1 ;  /* 0x00000001030a7836 */ /* 0x000fce0000000000 */
.L_x_175:
[----:B------:R-:W-:-:S03]  /*6c20*/  UMOV UR4, 0xffffffff ;  /* 0xffffffff00047882 */ /* 0x000fc60000000000 */
[----:B------:R-:W-:Y:S05]  /*6c30*/  BRA.DIV UR4, `(.L_x_164) ;  /* 0x0000001604007947 */ /* 0x000fea000b800000 */
[----:B------:R-:W-:-:S13]  /*6c40*/  ELECT P6, URZ, PT ;  /* 0x00000000003f782f */ /* 0x000fda00038c0000 */
.L_x_196:
[----:B------:R-:W0:Y:S01]  /*6c50*/  LDC R4, c[0x0][0x28c] ;  /* 0x0000a300ff047b82 */ /* 0x000e220000000800 */
[----:B------:R-:W-:Y:S01]  /*6c60*/  BSSY B1, `(.L_x_165) ;  /* 0x0000035000017945 */ /* 0x000fe20003800000 */
[----:B0-----:R-:W-:-:S13]  /*6c70*/  ISETP.LT.OR P6, PT, R4, 0x1, !P6 ;  /* 0x000000010400780c */ /* 0x001fda00077c1670 */
[----:B------:R-:W-:Y:S05]  /*6c80*/  @P6 BRA `(.L_x_166) ;  /* 0x0000000000c86947 */ /* 0x000fea0003800000 */
[----:B------:R-:W-:Y:S02]  /*6c90*/  IMAD.SHL.U32 R15, R9, 0x80, RZ ;  /* 0x00000080090f7824 */ /* 0x000fe400078e00ff */
[----:B------:R-:W-:Y:S02]  /*6ca0*/  IMAD.SHL.U32 R18, R7, 0x80, RZ ;  /* 0x0000008007127824 */ /* 0x000fe400078e00ff */
[----:B------:R-:W-:Y:S02]  /*6cb0*/  IMAD.MOV.U32 R20, RZ, RZ, RZ ;  /* 0x000000ffff147224 */ /* 0x000fe400078e00ff */
[----:B------:R-:W-:Y:S02]  /*6cc0*/  IMAD.MOV.U32 R4, RZ, RZ, R10 ;  /* 0x000000ffff047224 */ /* 0x000fe400078e000a */
[----:B------:R-:W-:Y:S02]  /*6cd0*/  IMAD.MOV.U32 R5, RZ, RZ, R0 ;  /* 0x000000ffff057224 */ /* 0x000fe400078e0000 */
[----:B------:R-:W-:-:S07]  /*6ce0*/  IMAD.MOV.U32 R6, RZ, RZ, R12 ;  /* 0x000000ffff067224 */ /* 0x000fce00078e000c */
.L_x_170:
[----:B------:R-:W0:Y:S01]  /*6cf0*/  S2R R14, SR_CgaCtaId ;  /* 0x00000000000e7919 */ /* 0x000e220000008800 */
[----:B------:R-:W-:Y:S01]  /*6d00*/  MOV R7, 0x400 ;  /* 0x0000040000077802 */ /* 0x000fe20000000f00 */
[----:B------:R-:W1:Y:S03]  /*6d10*/  @!P2 LDC R9, c[0x0][0x500] ;  /* 0x00014000ff09ab82 */ /* 0x000e660000000800 */
[----:B0-----:R-:W-:Y:S02]  /*6d20*/  LEA R21, R14, R7, 0x18 ;  /* 0x000000070e157211 */ /* 0x001fe400078ec0ff */
[----:B------:R-:W-:-:S03]  /*6d30*/  SHF.L.U32 R7, R5, 0x1f, RZ ;  /* 0x0000001f05077819 */ /* 0x000fc600000006ff */
[----:B------:R-:W-:-:S04]  /*6d40*/  IMAD R14, R6, 0x8, R21 ;  /* 0x00000008060e7824 */ /* 0x000fc800078e0215 */
[----:B------:R-:W0:Y:S02]  /*6d50*/  SYNCS.PHASECHK.TRANS64.TRYWAIT P1, [R14+URZ+0x70], R7 ;  /* 0x000070070e0075a7 */ /* 0x000e24000802017f */
[----:B01----:R-:W-:Y:S05]  /*6d60*/  @!P1 BRA `(.L_x_167) ;  /* 0x0000001000d49947 */ /* 0x003fea0003800000 */
.L_x_197:
[----:B0-----:R-:W-:Y:S01]  /*6d70*/  PRMT R7, R11, 0x9910, RZ ;  /* 0x000099100b077816 */ /* 0x001fe200000000ff */
[----:B------:R0:W-:Y:S03]  /*6d80*/  @!P2 SYNCS.ARRIVE.TRANS64 RZ, [R14+URZ], R9 ;  /* 0x000000090effa9a7 */ /* 0x0001e6000800003f */
[----:B------:R-:W-:-:S13]  /*6d90*/  ISETP.NE.AND P1, PT, R7, 0x2, PT ;  /* 0x000000020700780c */ /* 0x000fda0003f25270 */
[----:B0-----:R-:W-:Y:S05]  /*6da0*/  @P1 BRA `(.L_x_168) ;  /* 0x0000000000041947 */ /* 0x001fea0003800000 */
[----:B------:R-:W-:Y:S01]  /*6db0*/  BPT.TRAP 0x1 ;  /* 0x000000040000795c */ /* 0x000fe20000300000 */
.L_x_168:
[----:B------:R-:W-:Y:S05]  /*6dc0*/  @P0 BRA `(.L_x_169) ;  /* 0x0000000000040947 */ /* 0x000fea0003800000 */
[----:B------:R-:W-:Y:S01]  /*6dd0*/  BPT.TRAP 0x1 ;  /* 0x000000040000795c */ /* 0x000fe20000300000 */
.L_x_169:
[----:B------:R-:W-:Y:S01]  /*6de0*/  IMAD R21, R6, 0x2000, R21 ;  /* 0x0000200006157824 */ /* 0x000fe200078e0215 */
[----:B------:R-:W-:Y:S01]  /*6df0*/  R2UR UR9, R14 ;  /* 0x000000000e0972ca */ /* 0x000fe200000e0000 */
[----:B------:R-:W-:Y:S01]  /*6e00*/  VIADD R4, R4, 0xffffffff ;  /* 0xffffffff04047836 */ /* 0x000fe20000000000 */
[----:B------:R-:W-:Y:S01]  /*6e10*/  UIADD3 UR4, UP0, UR22, 0xf0, URZ ;  /* 0x000000f016047890 */ /* 0x000fe2000ff1e03f */
[----:B------:R-:W-:Y:S01]  /*6e20*/  R2UR UR11, R18 ;  /* 0x00000000120b72ca */ /* 0x000fe200000e0000 */
[----:B------:R-:W-:Y:S01]  /*6e30*/  UIADD3 UR24, UP1, UR22, 0x1f0, URZ ;  /* 0x000001f016187890 */ /* 0x000fe2000ff3e03f */
[----:B------:R-:W-:Y:S01]  /*6e40*/  R2UR UR8, R21 ;  /* 0x00000000150872ca */ /* 0x000fe200000e0000 */
[----:B------:R-:W-:Y:S01]  /*6e50*/  UIADD3.X UR5, URZ, UR23, URZ, UP0, !UPT ;  /* 0x000000173f057290 */ /* 0x000fe200087fe43f */
[----:B------:R-:W-:Y:S01]  /*6e60*/  R2UR UR10, R20 ;  /* 0x00000000140a72ca */ /* 0x000fe200000e0000 */
[----:B------:R-:W-:Y:S01]  /*6e70*/  VIADD R6, R6, 0x1 ;  /* 0x0000000106067836 */ /* 0x000fe20000000000 */
[----:B------:R-:W-:Y:S01]  /*6e80*/  R2UR UR12, R8 ;  /* 0x00000000080c72ca */ /* 0x000fe200000e0000 */
[----:B------:R-:W-:Y:S01]  /*6e90*/  UIADD3.X UR25, URZ, UR23, URZ, UP1, !UPT ;  /* 0x000000173f197290 */ /* 0x000fe20008ffe43f */
[----:B------:R-:W-:Y:S01]  /*6ea0*/  R2UR UR19, R15 ;  /* 0x000000000f1372ca */ /* 0x000fe200000e0000 */
[----:B------:R-:W-:Y:S01]  /*6eb0*/  UMOV UR6, 0x0 ;  /* 0x0000000000067882 */ /* 0x000fe20000000000 */
[----:B------:R-:W-:Y:S01]  /*6ec0*/  ISETP.GT.AND P3, PT, R4, 0x1, PT ;  /* 0x000000010400780c */ /* 0x000fe20003f64270 */
[----:B------:R-:W-:Y:S01]  /*6ed0*/  UMOV UR7, 0x10000000 ;  /* 0x1000000000077882 */ /* 0x000fe20000000000 */
[----:B------:R-:W-:Y:S01]  /*6ee0*/  ISETP.NE.AND P1, PT, R6, 0xe, PT ;  /* 0x0000000e0600780c */ /* 0x000fe20003f25270 */
[----:B------:R-:W-:-:S02]  /*6ef0*/  VIADD R20, R20, 0x20 ;  /* 0x0000002014147836 */ /* 0x000fc40000000000 */
[----:B------:R-:W-:Y:S01]  /*6f00*/  UIADD3 UR14, UR8, 0x200, URZ ;  /* 0x00000200080e7890 */ /* 0x000fe2000fffe03f */
[----:B------:R-:W-:Y:S01]  /*6f10*/  SEL R14, RZ, 0x1, P1 ;  /* 0x00000001ff0e7807 */ /* 0x000fe20000800000 */
[----:B------:R-:W-:Y:S01]  /*6f20*/  UIADD3 UR15, UR8, 0x1c200, URZ ;  /* 0x0001c200080f7890 */ /* 0x000fe2000fffe03f */
[----:B------:R-:W-:Y:S02]  /*6f30*/  SEL R6, R6, RZ, P1 ;  /* 0x000000ff06067207 */ /* 0x000fe40000800000 */
[----:B------:R-:W-:Y:S02]  /*6f40*/  LOP3.LUT R5, R5, R14, RZ, 0x3c, !PT ;  /* 0x0000000e05057212 */ /* 0x000fe400078e3cff */
[----:B------:R-:W-:Y:S02]  /*6f50*/  UMOV UR8, UR14 ;  /* 0x0000000e00087c82 */ /* 0x000fe40008000000 */
[----:B------:R0:W-:Y:S02]  /*6f60*/  UTMALDG.3D [UR8], [UR4], desc[UR6] ;  /* 0x00000608040075b4 */ /* 0x0001e40008011000 */
[----:B0-----:R-:W-:Y:S01]  /*6f70*/  UMOV UR8, UR15 ;  /* 0x0000000f00087c82 */ /* 0x001fe20008000000 */
[----:B------:R-:W-:-:S02]  /*6f80*/  UMOV UR11, UR19 ;  /* 0x00000013000b7c82 */ /* 0x000fc40008000000 */
[----:B------:R0:W-:Y:S02]  /*6f90*/  UTMALDG.3D [UR8], [UR24], desc[UR6] ;  /* 0x00000608180075b4 */ /* 0x0001e40008011000 */
[----:B0-----:R-:W-:Y:S05]  /*6fa0*/  @P3 BRA `(.L_x_170) ;  /* 0xfffffffc00503947 */ /* 0x001fea000383ffff */
.L_x_166:
[----:B------:R-:W-:Y:S05]  /*6fb0*/  BSYNC B1 ;  /* 0x0000000000017941 */ /* 0x000fea0003800000 */
.L_x_165:
[----:B------:R-:W-:Y:S01]  /*6fc0*/  LOP3.LUT P3, RZ, R13, 0xff, RZ, 0xc0, !PT ;  /* 0x000000ff0dff7812 */ /* 0x000fe2000786c0ff */
[----:B------:R-:W-:Y:S01]  /*6fd0*/  IMAD.IADD R12, R3, 0x1, R12 ;  /* 0x00000001030c7824 */ /* 0x000fe200078e020c */
[----:B------:R-:W-:Y:S01]  /*6fe0*/  IADD3 R16, P4, R16, UR20, RZ ;  /* 0x0000001410107c10 */ /* 0x000fe2000ff9e0ff */
[----:B------:R-:W-:Y:S01]  /*6ff0*/  ULDC.64 UR4, c[0x0][0x650] ;  /* 0x0001940000047ab9 */ /* 0x000fe20000000a00 */
[----:B------:R-:W-:Y:S01]  /*7000*/  BSSY B1, `(.L_x_171) ;  /* 0x000006b000017945 */ /* 0x000fe20003800000 */
[----:B------:R-:W-:Y:S01]  /*7010*/  IMAD.MOV.U32 R9, RZ, RZ, -0x1 ;  /* 0xffffffffff097424 */ /* 0x000fe200078e00ff */
[----:B------:R-:W-:Y:S01]  /*7020*/  SHF.R.U32.HI R4, RZ, 0x1, R12 ;  /* 0x00000001ff047819 */ /* 0x000fe2000001160c */
[----:B------:R-:W-:Y:S01]  /*7030*/  IMAD.MOV.U32 R8, RZ, RZ, -0x1 ;  /* 0xffffffffff087424 */ /* 0x000fe200078e00ff */
[----:B------:R-:W-:Y:S02]  /*7040*/  ISETP.GT.U32.AND P1, PT, R12, 0xd, PT ;  /* 0x0000000d0c00780c */ /* 0x000fe40003f24070 */
[----:B------:R-:W-:-:S02]  /*7050*/  IADD3.X R17, R17, UR13, RZ, P4, !PT ;  /* 0x0000000d11117c10 */ /* 0x000fc4000a7fe4ff */
[----:B------:R-:W-:Y:S01]  /*7060*/  ISETP.LT.U32.AND P1, PT, R3, 0xe, P1 ;  /* 0x0000000e0300780c */ /* 0x000fe20000f21070 */
[----:B------:R-:W0:Y:S01]  /*7070*/  @P3 S2R R6, SR_CgaCtaId ;  /* 0x0000000000063919 */ /* 0x000e220000008800 */
[----:B------:R-:W-:Y:S02]  /*7080*/  @P3 MOV R5, 0x400 ;  /* 0x0000040000053802 */ /* 0x000fe40000000f00 */
[----:B------:R-:W-:Y:S02]  /*7090*/  PRMT R13, RZ, 0x7610, R13 ;  /* 0x00007610ff0d7816 */ /* 0x000fe4000000000d */
[----:B0-----:R-:W-:Y:S01]  /*70a0*/  @P3 LEA R6, R6, R5, 0x18 ;  /* 0x0000000506063211 */ /* 0x001fe200078ec0ff */
[----:B------:R-:W-:-:S03]  /*70b0*/  IMAD.WIDE.U32 R4, R4, -0x6db6db6d, RZ ;  /* 0x9249249304047825 */ /* 0x000fc600078e00ff */
[----:B------:R0:W-:Y:S01]  /*70c0*/  @P3 SYNCS.ARRIVE.TRANS64.A1T0 RZ, [R6+URZ+0xf8], RZ ;  /* 0x0000f8ff06ff39a7 */ /* 0x0001e2000810003f */
[----:B------:R-:W-:Y:S02]  /*70d0*/  ISETP.GE.U32.AND P3, PT, R3, 0xe, PT ;  /* 0x0000000e0300780c */ /* 0x000fe40003f66070 */
[----:B------:R-:W-:Y:S02]  /*70e0*/  SHF.R.U32.HI R7, RZ, 0x2, R5 ;  /* 0x00000002ff077819 */ /* 0x000fe40000011605 */
[----:B------:R-:W-:Y:S02]  /*70f0*/  SEL R5, RZ, 0x1, !P1 ;  /* 0x00000001ff057807 */ /* 0x000fe40004800000 */
[----:B------:R-:W-:Y:S01]  /*7100*/  ISETP.GE.U32.AND P1, PT, R16, UR4, PT ;  /* 0x0000000410007c0c */ /* 0x000fe2000bf26070 */
[----:B------:R-:W-:Y:S01]  /*7110*/  IMAD R12, R7, -0xe, R12 ;  /* 0xfffffff2070c7824 */ /* 0x000fe200078e020c */
[----:B------:R-:W-:Y:S02]  /*7120*/  LOP3.LUT R0, R0, R5, RZ, 0x3c, !PT ;  /* 0x0000000500007212 */ /* 0x000fe400078e3cff */
[----:B------:R-:W-:-:S02]  /*7130*/  ISETP.GE.U32.AND.EX P1, PT, R17, UR5, PT, P1 ;  /* 0x0000000511007c0c */ /* 0x000fc4000bf26110 */
[----:B------:R-:W-:Y:S02]  /*7140*/  PRMT R4, RZ, 0x7610, R4 ;  /* 0x00007610ff047816 */ /* 0x000fe40000000004 */
[----:B------:R-:W-:Y:S01]  /*7150*/  @P3 LOP3.LUT R0, R0, 0x1, R7, 0x78, !PT ;  /* 0x0000000100003812 */ /* 0x000fe200078e7807 */
[----:B------:R-:W-:-:S08]  /*7160*/  IMAD.MOV.U32 R7, RZ, RZ, -0x1 ;  /* 0xffffffffff077424 */ /* 0x000fd000078e00ff */
[----:B0-----:R-:W-:Y:S05]  /*7170*/  @P1 BRA `(.L_x_172) ;  /* 0x00000004004c1947 */ /* 0x001fea0003800000 */
[----:B------:R-:W-:Y:S01]  /*7180*/  ULDC.64 UR4, c[0x0][0x628] ;  /* 0x00018a0000047ab9 */ /* 0x000fe20000000a00 */
[----:B------:R-:W0:Y:S01]  /*7190*/  S2R R15, SR_CTAID.X ;  /* 0x00000000000f7919 */ /* 0x000e220000002500 */
[----:B------:R-:W-:Y:S01]  /*71a0*/  ISETP.NE.U32.AND P1, PT, RZ, UR4, PT ;  /* 0x00000004ff007c0c */ /* 0x000fe2000bf25070 */
[----:B------:R-:W-:Y:S01]  /*71b0*/  ULDC UR7, c[0x0][0x630] ;  /* 0x00018c0000077ab9 */ /* 0x000fe20000000800 */
[----:B------:R-:W-:Y:S01]  /*71c0*/  IMAD.MOV.U32 R4, RZ, RZ, R16 ;  /* 0x000000ffff047224 */ /* 0x000fe200078e0010 */
[----:B------:R-:W1:Y:S01]  /*71d0*/  S2R R14, SR_CTAID.Y ;  /* 0x00000000000e7919 */ /* 0x000e620000002600 */
[----:B------:R-:W-:Y:S01]  /*71e0*/  ISETP.NE.AND.EX P1, PT, RZ, UR5, PT, P1 ;  /* 0x00000005ff007c0c */ /* 0x000fe2000bf25310 */
[----:B------:R-:W-:-:S12]  /*71f0*/  IMAD.MOV.U32 R5, RZ, RZ, R17 ;  /* 0x000000ffff057224 */ /* 0x000fd800078e0011 */
[----:B------:R-:W-:Y:S05]  /*7200*/  @!P1 BRA `(.L_x_173) ;  /* 0x0000000000289947 */ /* 0x000fea0003800000 */
[----:B------:R-:W-:Y:S02]  /*7210*/  ULDC UR6, c[0x0][0x634] ;  /* 0x00018d0000067ab9 */ /* 0x000fe40000000800 */
[----:B------:R-:W-:-:S05]  /*7220*/  IADD3 R9, P1, R16, UR6, RZ ;  /* 0x0000000610097c10 */ /* 0x000fca000ff3e0ff */
[----:B------:R-:W-:-:S04]  /*7230*/  IMAD.X R21, RZ, RZ, R17, P1 ;  /* 0x000000ffff157224 */ /* 0x000fc800008e0611 */
[----:B------:R-:W-:-:S04]  /*7240*/  IMAD.WIDE.U32 R6, R21, UR4, RZ ;  /* 0x0000000415067c25 */ /* 0x000fc8000f8e00ff */
[----:B------:R-:W-:-:S04]  /*7250*/  IMAD.WIDE.U32 R6, P1, R9, UR5, R6 ;  /* 0x0000000509067c25 */ /* 0x000fc8000f820006 */
[----:B------:R-:W-:-:S04]  /*7260*/  IMAD.WIDE.U32 R8, R9, UR4, RZ ;  /* 0x0000000409087c25 */ /* 0x000fc8000f8e00ff */
[----:B------:R-:W-:Y:S01]  /*7270*/  IMAD.X R5, RZ, RZ, RZ, P1 ;  /* 0x000000ffff057224 */ /* 0x000fe200008e06ff */
[----:B------:R-:W-:Y:S01]  /*7280*/  IADD3 RZ, P1, R9, R6, RZ ;  /* 0x0000000609ff7210 */ /* 0x000fe20007f3e0ff */
[----:B------:R-:W-:-:S04]  /*7290*/  IMAD.MOV.U32 R4, RZ, RZ, R7 ;  /* 0x000000ffff047224 */ /* 0x000fc800078e0007 */
[----:B------:R-:W-:-:S08]  /*72a0*/  IMAD.WIDE.U32.X R4, R21, UR5, R4, P1 ;  /* 0x0000000515047c25 */ /* 0x000fd000088e0404 */
.L_x_173:
[--C-:B------:R-:W-:Y:S01]  /*72b0*/  SHF.R.U64 R8, R4, UR7, R5.reuse ;  /* 0x0000000704087c19 */ /* 0x100fe20008001205 */
[----:B------:R-:W-:Y:S01]  /*72c0*/  ULDC.64 UR4, c[0x0][0x620] ;  /* 0x0001880000047ab9 */ /* 0x000fe20000000a00 */
[----:B------:R-:W-:Y:S01]  /*72d0*/  SHF.R.U32.HI R4, RZ, UR7, R5 ;  /* 0x00000007ff047c19 */ /* 0x000fe20008011605 */
[----:B------:R-:W2:Y:S01]  /*72e0*/  LDC R24, c[0x0][0x144] ;  /* 0x00005100ff187b82 */ /* 0x000ea20000000800 */
[----:B------:R-:W-:Y:S01]  /*72f0*/  IADD3 R7, P1, RZ, -R8, RZ ;  /* 0x80000008ff077210 */ /* 0x000fe20007f3e0ff */
[----:B------:R-:W-:Y:S01]  /*7300*/  ULDC.64 UR8, c[0x0][0x640] ;  /* 0x0001900000087ab9 */ /* 0x000fe20000000a00 */
[----:B0-----:R-:W-:Y:S01]  /*7310*/  I2FP.F32.U32 R9, R15 ;  /* 0x0000000f00097245 */ /* 0x001fe20000201000 */
[----:B------:R-:W-:Y:S02]  /*7320*/  ULDC UR6, c[0x0][0x608] ;  /* 0x0001820000067ab9 */ /* 0x000fe40000000800 */
[----:B------:R-:W-:Y:S01]  /*7330*/  IMAD.X R4, RZ, RZ, ~R4, P1 ;  /* 0x000000ffff047224 */ /* 0x000fe200008e0e04 */
[----:B------:R-:W-:Y:S01]  /*7340*/  ISETP.NE.U32.AND P1, PT, RZ, UR8, PT ;  /* 0x00000008ff007c0c */ /* 0x000fe2000bf25070 */
[----:B------:R-:W0:Y:S02]  /*7350*/  LDC R21, c[0x0][0x148] ;  /* 0x00005200ff157b82 */ /* 0x000e240000000800 */
[----:B------:R-:W-:Y:S01]  /*7360*/  IMAD R6, R4, UR4, RZ ;  /* 0x0000000404067c24 */ /* 0x000fe2000f8e02ff */
[----:B------:R-:W-:Y:S01]  /*7370*/  ISETP.NE.AND.EX P1, PT, RZ, UR9, PT, P1 ;  /* 0x00000009ff007c0c */ /* 0x000fe2000bf25310 */
[----:B------:R-:W-:Y:S01]  /*7380*/  IMAD.WIDE.U32 R4, R7, UR4, R16 ;  /* 0x0000000407047c25 */ /* 0x000fe2000f8e0010 */
[----:B------:R-:W-:-:S03]  /*7390*/  ULDC UR4, c[0x0][0x150] ;  /* 0x0000540000047ab9 */ /* 0x000fc60000000800 */
[----:B------:R-:W-:Y:S02]  /*73a0*/  IMAD R7, R7, UR5, R6 ;  /* 0x0000000507077c24 */ /* 0x000fe4000f8e0206 */
[----:B------:R-:W-:Y:S01]  /*73b0*/  FMUL R6, R9, UR4 ;  /* 0x0000000409067c20 */ /* 0x000fe20008400000 */
[----:B------:R-:W-:Y:S01]  /*73c0*/  ULDC UR4, c[0x0][0x618] ;  /* 0x0001860000047ab9 */ /* 0x000fe20000000800 */
[----:B------:R-:W-:Y:S01]  /*73d0*/  ULDC UR5, c[0x0][0x154] ;  /* 0x0000550000057ab9 */ /* 0x000fe20000000800 */
[----:B------:R-:W-:-:S03]  /*73e0*/  IMAD.IADD R5, R5, 0x1, R7 ;  /* 0x0000000105057824 */ /* 0x000fc600078e0207 */
[----:B------:R-:W3:Y:S02]  /*73f0*/  F2I.U32.TRUNC.NTZ R6, R6 ;  /* 0x0000000600067305 */ /* 0x000ee4000020f000 */
[----:B------:R-:W-:Y:S02]  /*7400*/  SHF.R.U64 R9, R4, UR4, R5 ;  /* 0x0000000404097c19 */ /* 0x000fe40008001205 */
[----:B-1----:R-:W-:-:S05]  /*7410*/  I2FP.F32.U32 R4, R14 ;  /* 0x0000000e00047245 */ /* 0x002fca0000201000 */
[----:B------:R-:W-:Y:S01]  /*7420*/  FMUL R22, R4, UR5 ;  /* 0x0000000504167c20 */ /* 0x000fe20008400000 */
[----:B------:R-:W-:Y:S01]  /*7430*/  SHF.R.U32.HI R4, RZ, UR4, R5 ;  /* 0x00000004ff047c19 */ /* 0x000fe20008011605 */
[----:B------:R-:W-:-:S03]  /*7440*/  ULDC UR4, c[0x0][0x658] ;  /* 0x0001960000047ab9 */ /* 0x000fc60000000800 */
[--C-:B------:R-:W-:Y:S01]  /*7450*/  SHF.R.U64 R20, R9, UR6, R4.reuse ;  /* 0x0000000609147c19 */ /* 0x100fe20008001204 */
[----:B------:R-:W1:Y:S01]  /*7460*/  F2I.U32.TRUNC.NTZ R22, R22 ;  /* 0x0000001600167305 */ /* 0x000e62000020f000 */
[----:B------:R-:W-:Y:S01]  /*7470*/  SHF.R.U32.HI R5, RZ, UR6, R4 ;  /* 0x00000006ff057c19 */ /* 0x000fe20008011604 */
[----:B---3--:R-:W-:-:S03]  /*7480*/  IMAD.MOV R6, RZ, RZ, -R6 ;  /* 0x000000ffff067224 */ /* 0x008fc600078e0a06 */
[----:B------:R-:W-:Y:S01]  /*7490*/  SHF.R.U64 R18, R20, UR4, R5 ;  /* 0x0000000414127c19 */ /* 0x000fe20008001205 */
[----:B--2---:R-:W-:Y:S01]  /*74a0*/  IMAD R15, R24, R6, R15 ;  /* 0x00000006180f7224 */ /* 0x004fe200078e020f */
[----:B------:R-:W-:-:S03]  /*74b0*/  SHF.R.U32.HI R23, RZ, UR4, R5 ;  /* 0x00000004ff177c19 */ /* 0x000fc60008011605 */
[----:B------:R-:W-:Y:S02]  /*74c0*/  IMAD.MOV.U32 R4, RZ, RZ, R18 ;  /* 0x000000ffff047224 */ /* 0x000fe400078e0012 */
[----:B------:R-:W-:Y:S01]  /*74d0*/  IMAD.MOV.U32 R5, RZ, RZ, R23 ;  /* 0x000000ffff057224 */ /* 0x000fe200078e0017 */
[----:B-1----:R-:W-:Y:S06]  /*74e0*/  @!P1 BRA `(.L_x_174) ;  /* 0x0000000000289947 */ /* 0x002fec0003800000 */
[----:B------:R-:W-:Y:S02]  /*74f0*/  ULDC UR4, c[0x0][0x64c] ;  /* 0x0001930000047ab9 */ /* 0x000fe40000000800 */
[----:B------:R-:W-:-:S05]  /*7500*/  IADD3 R5, P1, R18, UR4, RZ ;  /* 0x0000000412057c10 */ /* 0x000fca000ff3e0ff */
[----:B------:R-:W-:-:S04]  /*7510*/  IMAD.X R23, RZ, RZ, R23, P1 ;  /* 0x000000ffff177224 */ /* 0x000fc800008e0617 */
[----:B------:R-:W-:-:S04]  /*7520*/  IMAD.WIDE.U32 R6, R23, UR8, RZ ;  /* 0x0000000817067c25 */ /* 0x000fc8000f8e00ff */
[----:B------:R-:W-:-:S04]  /*7530*/  IMAD.WIDE.U32 R6, P1, R5, UR9, R6 ;  /* 0x0000000905067c25 */ /* 0x000fc8000f820006 */
[----:B------:R-:W-:-:S04]  /*7540*/  IMAD.WIDE.U32 R4, R5, UR8, RZ ;  /* 0x0000000805047c25 */ /* 0x000fc8000f8e00ff */
[----:B------:R-:W-:Y:S01]  /*7550*/  IMAD.MOV.U32 R4, RZ, RZ, R7 ;  /* 0x000000ffff047224 */ /* 0x000fe200078e0007 */
[----:B------:R-:W-:Y:S01]  /*7560*/  IADD3 RZ, P3, R5, R6, RZ ;  /* 0x0000000605ff7210 */ /* 0x000fe20007f7e0ff */
[----:B------:R-:W-:-:S04]  /*7570*/  IMAD.X R5, RZ, RZ, RZ, P1 ;  /* 0x000000ffff057224 */ /* 0x000fc800008e06ff */
[----:B------:R-:W-:-:S08]  /*7580*/  IMAD.WIDE.U32.X R4, R23, UR9, R4, P3 ;  /* 0x0000000917047c25 */ /* 0x000fd000098e0404 */
.L_x_174:
[----:B------:R-:W-:Y:S01]  /*7590*/  ISETP.NE.AND P1, PT, R2, 0x1, PT ;  /* 0x000000010200780c */ /* 0x000fe20003f25270 */
[----:B------:R-:W-:Y:S01]  /*75a0*/  ULDC UR4, c[0x0][0x648] ;  /* 0x0001920000047ab9 */ /* 0x000fe20000000800 */
[----:B------:R-:W-:Y:S01]  /*75b0*/  LOP3.LUT R20, R20, UR17, RZ, 0xc0, !PT ;  /* 0x0000001114147c12 */ /* 0x000fe2000f8ec0ff */
[----:B------:R-:W-:Y:S01]  /*75c0*/  IMAD.MOV R22, RZ, RZ, -R22 ;  /* 0x000000ffff167224 */ /* 0x000fe200078e0a16 */
[----:B------:R-:W-:Y:S01]  /*75d0*/  SHF.R.U64 R5, R4, UR4, R5 ;  /* 0x0000000404057c19 */ /* 0x000fe20008001205 */
[----:B------:R-:W-:Y:S01]  /*75e0*/  ULDC UR4, c[0x0][0x638] ;  /* 0x00018e0000047ab9 */ /* 0x000fe20000000800 */
[----:B------:R-:W-:Y:S01]  /*75f0*/  LOP3.LUT R9, R9, UR16, RZ, 0xc0, !PT ;  /* 0x0000001009097c12 */ /* 0x000fe2000f8ec0ff */
[----:B------:R-:W-:Y:S01]  /*7600*/  ULDC UR5, c[0x0][0x610] ;  /* 0x0001840000057ab9 */ /* 0x000fe20000000800 */
[----:B------:R-:W-:Y:S02]  /*7610*/  IMAD.MOV.U32 R4, RZ, RZ, 0x1 ;  /* 0x00000001ff047424 */ /* 0x000fe400078e00ff */
[----:B------:R-:W-:-:S02]  /*7620*/  IMAD.MOV R7, RZ, RZ, -R5 ;  /* 0x000000ffff077224 */ /* 0x000fc400078e0a05 */
[----:B------:R-:W-:Y:S02]  /*7630*/  IMAD R20, R5, UR18, R20 ;  /* 0x0000001205147c24 */ /* 0x000fe4000f8e0214 */
[----:B0-----:R-:W-:Y:S02]  /*7640*/  @P1 IMAD R15, R21, R22, R14 ;  /* 0x00000016150f1224 */ /* 0x001fe400078e020e */
[----:B------:R-:W-:Y:S01]  /*7650*/  IMAD R18, R7, UR4, R18 ;  /* 0x0000000407127c24 */ /* 0x000fe2000f8e0212 */
[----:B------:R-:W-:Y:S01]  /*7660*/  ULDC UR4, c[0x0][0x600] ;  /* 0x0001800000047ab9 */ /* 0x000fe20000000800 */
[----:B------:R-:W-:Y:S02]  /*7670*/  IMAD R15, R20, UR5, R15 ;  /* 0x00000005140f7c24 */ /* 0x000fe4000f8e020f */
[----:B------:R-:W-:-:S05]  /*7680*/  IMAD R18, R18, UR4, R9 ;  /* 0x0000000412127c24 */ /* 0x000fca000f8e0209 */
[----:B------:R-:W-:Y:S02]  /*7690*/  SEL R9, R18, R15, !P1 ;  /* 0x0000000f12097207 */ /* 0x000fe40004800000 */
[----:B------:R-:W-:-:S07]  /*76a0*/  SEL R7, R15, R18, !P1 ;  /* 0x000000120f077207 */ /* 0x000fce0004800000 */
.L_x_172:
[----:B------:R-:W-:Y:S05]  /*76b0*/  BSYNC B1 ;  /* 0x0000000000017941 */ /* 0x000fea0003800000 */
.L_x_171:
[----:B------:R-:W-:-:S13]  /*76c0*/  LOP3.LUT P1, RZ, R4, 0xff, RZ, 0xc0, !PT ;  /* 0x000000ff04ff7812 */ /* 0x000fda000782c0ff */
[----:B------:R-:W-:Y:S05]  /*76d0*/  @P1 BRA `(.L_x_175) ;  /* 0xfffffff400501947 */ /* 0x000fea000383ffff */
[----:B------:R-:W-:Y:S05]  /*76e0*/  BSYNC B0 ;  /* 0x0000000000007941 */ /* 0x000fea0003800000 */
.L_x_163:
[----:B------:R-:W-:-:S03]  /*76f0*/  UMOV UR4, 0xffffffff ;  /* 0xffffffff00047882 */ /* 0x000fc60000000000 */
[----:B------:R-:W-:Y:S05]  /*7700*/  BRA.DIV UR4, `(.L_x_176) ;  /* 0x0000000a04807947 */ /* 0x000fea000b800000 */
[----:B------:R-:W-:-:S13]  /*7710*/  ELECT P6, URZ, PT ;  /* 0x00000000003f782f */ /* 0x000fda00038c0000 */
.L_x_200:
[----:B------:R-:W-:Y:S04]  /*7720*/  BSSY B0, `(.L_x_177) ;  /* 0x0000085000007945 */ /* 0x000fe80003800000 */
[----:B------:R-:W-:Y:S05]  /*7730*/  @!P6 BRA `(.L_x_178) ;  /* 0x00000008000ce947 */ /* 0x000fea0003800000 */
[----:B------:R-:W-:-:S04]  /*7740*/  LOP3.LUT R19, R19, 0x2, RZ, 0xfc, !PT ;  /* 0x0000000213137812 */ /* 0x000fc800078efcff */
[----:B------:R-:W-:-:S13]  /*7750*/  ISETP.NE.AND P0, PT, R19, 0x3, PT ;  /* 0x000000031300780c */ /* 0x000fda0003f05270 */
[----:B------:R-:W-:Y:S05]  /*7760*/  @!P0 BRA `(.L_x_179) ;  /* 0x0000000000048947 */ /* 0x000fea0003800000 */
[----:B------:R-:W-:Y:S01]  /*7770*/  BPT.TRAP 0x1 ;  /* 0x000000040000795c */ /* 0x000fe20000300000 */
.L_x_179:
[----:B------:R-:W0:Y:S01]  /*7780*/  S2R R3, SR_CgaCtaId ;  /* 0x0000000000037919 */ /* 0x000e220000008800 */
[----:B------:R-:W-:-:S04]  /*7790*/  MOV R2, 0x400 ;  /* 0x0000040000027802 */ /* 0x000fc80000000f00 */
[----:B0-----:R-:W-:Y:S02]  /*77a0*/  LEA R3, R3, R2, 0x18 ;  /* 0x0000000203037211 */ /* 0x001fe400078ec0ff */
[----:B------:R-:W-:-:S03]  /*77b0*/  SHF.L.U32 R2, R0, 0x1f, RZ ;  /* 0x0000001f00027819 */ /* 0x000fc600000006ff */
[----:B------:R-:W-:-:S04]  /*77c0*/  VIADD R3, R3, 0x70 ;  /* 0x0000007003037836 */ /* 0x000fc80000000000 */
[C---:B------:R-:W-:Y:S02]  /*77d0*/  IMAD R7, R12.reuse, 0x8, R3 ;  /* 0x000000080c077824 */ /* 0x040fe400078e0203 */
[----:B------:R-:W-:Y:S02]  /*77e0*/  VIADD R12, R12, 0x1 ;  /* 0x000000010c0c7836 */ /* 0x000fe40000000000 */
[----:B------:R-:W0:Y:S03]  /*77f0*/  SYNCS.PHASECHK.TRANS64.TRYWAIT P0, [R7+URZ], R2 ;  /* 0x00000002070075a7 */ /* 0x000e26000800017f */
[----:B------:R-:W-:-:S04]  /*7800*/  ISETP.NE.AND P1, PT, R12, 0xe, PT ;  /* 0x0000000e0c00780c */ /* 0x000fc80003f25270 */
[----:B------:R-:W-:Y:S02]  /*7810*/  SEL R5, RZ, 0x1, P1 ;  /* 0x00000001ff057807 */ /* 0x000fe40000800000 */
[----:B------:R-:W-:Y:S02]  /*7820*/  SEL R12, R12, RZ, P1 ;  /* 0x000000ff0c0c7207 */ /* 0x000fe40000800000 */
[----:B------:R-:W-:-:S03]  /*7830*/  LOP3.LUT R5, R0, R5, RZ, 0x3c, !PT ;  /* 0x0000000500057212 */ /* 0x000fc600078e3cff */
[----:B------:R-:W-:Y:S01]  /*7840*/  IMAD R9, R12, 0x8, R3 ;  /* 0x000000080c097824 */ /* 0x000fe200078e0203 */
[----:B------:R-:W-:Y:S01]  /*7850*/  SHF.L.U32 R4, R5, 0x1f, RZ ;  /* 0x0000001f05047819 */ /* 0x000fe200000006ff */
[----:B0-----:R-:W-:Y:S06]  /*7860*/  @!P0 BRA `(.L_x_180) ;  /* 0x0000000800488947 */ /* 0x001fec0003800000 */
.L_x_201:
[----:B------:R-:W1:Y:S01]  /*7870*/  SYNCS.PHASECHK.TRANS64.TRYWAIT P0, [R9+URZ], R4 ;  /* 0x00000004090075a7 */ /* 0x000e62000800017f */
[----:B------:R-:W-:-:S05]  /*7880*/  VIADD R0, R12, 0x1 ;  /* 0x000000010c007836 */ /* 0x000fca0000000000 */
[----:B------:R-:W-:-:S04]  /*7890*/  ISETP.NE.AND P1, PT, R0, 0xe, PT ;  /* 0x0000000e0000780c */ /* 0x000fc80003f25270 */
[----:B0-----:R-:W-:Y:S02]  /*78a0*/  SEL R2, RZ, 0x1, P1 ;  /* 0x00000001ff027807 */ /* 0x001fe40000800000 */
[----:B------:R-:W-:Y:S02]  /*78b0*/  SEL R0, R0, RZ, P1 ;  /* 0x000000ff00007207 */ /* 0x000fe40000800000 */
[----:B------:R-:W-:-:S03]  /*78c0*/  LOP3.LUT R7, R5, R2, RZ, 0x3c, !PT ;  /* 0x0000000205077212 */ /* 0x000fc600078e3cff */
[----:B------:R-:W-:Y:S01]  /*78d0*/  IMAD R6, R0, 0x8, R3 ;  /* 0x0000000800067824 */ /* 0x000fe200078e0203 */
[----:B------:R-:W-:Y:S01]  /*78e0*/  SHF.L.U32 R5, R7, 0x1f, RZ ;  /* 0x0000001f07057819 */ /* 0x000fe200000006ff */
[----:B-1----:R-:W-:Y:S06]  /*78f0*/  @!P0 BRA `(.L_x_181) ;  /* 0x0000000800388947 */ /* 0x002fec0003800000 */
.L_x_202:
[----:B------:R-:W1:Y:S01]  /*7900*/  SYNCS.PHASECHK.TRANS64.TRYWAIT P0, [R6+URZ], R5 ;  /* 0x00000005060075a7 */ /* 0x000e62000800017f */
[----:B------:R-:W-:-:S05]  /*7910*/  VIADD R0, R0, 0x1 ;  /* 0x0000000100007836 */ /* 0x000fca0000000000 */
[----:B------:R-:W-:-:S04]  /*7920*/  ISETP.NE.AND P1, PT, R0, 0xe, PT ;  /* 0x0000000e0000780c */ /* 0x000fc80003f25270 */
[----:B------:R-:W-:Y:S02]  /*7930*/  SEL R2, RZ, 0x1, P1 ;  /* 0x00000001ff027807 */ /* 0x000fe40000800000 */
[----:B------:R-:W-:Y:S02]  /*7940*/  SEL R0, R0, RZ, P1 ;  /* 0x000000ff00007207 */ /* 0x000fe40000800000 */
[----:B------:R-:W-:-:S03]  /*7950*/  LOP3.LUT R7, R7, R2, RZ, 0x3c, !PT ;  /* 0x0000000207077212 */ /* 0x000fc600078e3cff */
[----:B0-----:R-:W-:Y:S01]  /*7960*/  IMAD R9, R0, 0x8, R3 ;  /* 0x0000000800097824 */ /* 0x001fe200078e0203 */
[----:B------:R-:W-:Y:S01]  /*7970*/  SHF.L.U32 R4, R7, 0x1f, RZ ;  /* 0x0000001f07047819 */ /* 0x000fe200000006ff */
[----:B-1----:R-:W-:Y:S06]  /*7980*/  @!P0 BRA `(.L_x_182) ;  /* 0x0000000800288947 */ /* 0x002fec0003800000 */
.L_x_203:
        /* <DEDUP_REMOVED lines=9> */
.L_x_204:
        /* <DEDUP_REMOVED lines=9> */
.L_x_205:
        /* <DEDUP_REMOVED lines=9> */
.L_x_206:
        /* <DEDUP_REMOVED lines=9> */
.L_x_207:
        /* <DEDUP_REMOVED lines=9> */
.L_x_208:
        /* <DEDUP_REMOVED lines=9> */
.L_x_209:
        /* <DEDUP_REMOVED lines=9> */
.L_x_210:
        /* <DEDUP_REMOVED lines=9> */
.L_x_211:
        /* <DEDUP_REMOVED lines=9> */
.L_x_212:
[----:B------:R-:W1:Y:S01]  /*7ea0*/  SYNCS.PHASECHK.TRANS64.TRYWAIT P0, [R6+URZ], R5 ;  /* 0x00000005060075a7 */ /* 0x000e62000800017f */
[----:B------:R-:W-:-:S05]  /*7eb0*/  VIADD R0, R0, 0x1 ;  /* 0x0000000100007836 */ /* 0x000fca0000000000 */
[----:B------:R-:W-:-:S04]  /*7ec0*/  ISETP.NE.AND P1, PT, R0, 0xe, PT ;  /* 0x0000000e0000780c */ /* 0x000fc80003f25270 */
[----:B------:R-:W-:Y:S02]  /*7ed0*/  SEL R2, RZ, 0x1, P1 ;  /* 0x00000001ff027807 */ /* 0x000fe40000800000 */
[----:B------:R-:W-:Y:S02]  /*7ee0*/  SEL R0, R0, RZ, P1 ;  /* 0x000000ff00007207 */ /* 0x000fe40000800000 */
[----:B------:R-:W-:Y:S01]  /*7ef0*/  LOP3.LUT R2, R7, R2, RZ, 0x3c, !PT ;  /* 0x0000000207027212 */ /* 0x000fe200078e3cff */
[----:B-1----:R-:W-:Y:S06]  /*7f00*/  @!P0 BRA `(.L_x_192) ;  /* 0x0000000400908947 */ /* 0x002fec0003800000 */
.L_x_213:
[----:B------:R-:W-:Y:S01]  /*7f10*/  IMAD R3, R0, 0x8, R3 ;  /* 0x0000000800037824 */ /* 0x000fe200078e0203 */
[----:B------:R-:W-:-:S07]  /*7f20*/  SHF.L.U32 R0, R2, 0x1f, RZ ;  /* 0x0000001f02007819 */ /* 0x000fce00000006ff */
.L_x_193:
[----:B--2---:R2:W3:Y:S02]  /*7f30*/  SYNCS.PHASECHK.TRANS64.TRYWAIT P0, [R3+URZ], R0 ;  /* 0x00000000030075a7 */ /* 0x0044e4000800017f */
[----:B---3--:R-:W-:Y:S05]  /*7f40*/  @!P0 NANOSLEEP.SYNCS 0x989680 ;  /* 0x009896800000895d */ /* 0x008fea0003900000 */
[----:B------:R-:W3:Y:S02]  /*7f50*/  @!P0 SYNCS.PHASECHK.TRANS64 P0, [R3+URZ], R0 ;  /* 0x00000000030085a7 */ /* 0x000ee4000800007f */
[----:B---3--:R-:W-:Y:S05]  /*7f60*/  @!P0 BRA `(.L_x_193) ;  /* 0xfffffffc00f08947 */ /* 0x008fea000383ffff */
.L_x_178:
[----:B------:R-:W-:Y:S05]  /*7f70*/  BSYNC B0 ;  /* 0x0000000000007941 */ /* 0x000fea0003800000 */
.L_x_177:
[----:B------:R-:W-:Y:S05]  /*7f80*/  EXIT ;  /* 0x000000000000794d */ /* 0x000fea0003800000 */
.L_x_18:
[----:B---3--:R3:W4:Y:S02]  /*7f90*/  SYNCS.PHASECHK.TRANS64.TRYWAIT P1, [R3+URZ], R0 ;  /* 0x00000000030075a7 */ /* 0x008724000802017f */
[----:B----4-:R-:W-:Y:S05]  /*7fa0*/  @!P1 NANOSLEEP.SYNCS 0x989680 ;  /* 0x009896800000995d */ /* 0x010fea0003900000 */
[----:B------:R-:W4:Y:S02]  /*7fb0*/  @!P1 SYNCS.PHASECHK.TRANS64 P1, [R3+URZ], R0 ;  /* 0x00000000030095a7 */ /* 0x000f24000802007f */
[----:B----4-:R-:W-:Y:S05]  /*7fc0*/  @!P1 BRA `(.L_x_18) ;  /* 0xfffffffc00f09947 */ /* 0x010fea000383ffff */
[----:B------:R-:W-:Y:S05]  /*7fd0*/  BRA `(.L_x_17) ;  /* 0xffffff9000e87947 */ /* 0x000fea000383ffff */
.L_x_23:
[----:B-1----:R-:W-:-:S04]  /*7fe0*/  IMAD.U32 R4, RZ, RZ, UR4 ;  /* 0x00000004ff047e24 */ /* 0x002fc8000f8e00ff */
[----:B------:R1:W2:Y:S03]  /*7ff0*/  SYNCS.PHASECHK.TRANS64.TRYWAIT P1, [R4+URZ], R3 ;  /* 0x00000003040075a7 */ /* 0x0002a6000802017f */
[----:B--2---:R-:W-:Y:S05]  /*8000*/  @!P1 NANOSLEEP.SYNCS 0x989680 ;  /* 0x009896800000995d */ /* 0x004fea0003900000 */
[----:B------:R-:W2:Y:S02]  /*8010*/  @!P1 SYNCS.PHASECHK.TRANS64 P1, [R4+URZ], R3 ;  /* 0x00000003040095a7 */ /* 0x000ea4000802007f */
[----:B--2---:R-:W-:Y:S05]  /*8020*/  @!P1 BRA `(.L_x_23) ;  /* 0xfffffffc00ec9947 */ /* 0x004fea000383ffff */
[----:B------:R-:W-:Y:S05]  /*8030*/  BRA `(.L_x_22) ;  /* 0xffffff9400887947 */ /* 0x000fea000383ffff */
.L_x_164:
[----:B------:R-:W-:Y:S01]  /*8040*/  BSSY B1, `(.L_x_194) ;  /* 0x0000006000017945 */ /* 0x000fe20003800000 */
[----:B------:R-:W-:-:S07]  /*8050*/  IMAD.MOV.U32 R15, RZ, RZ, -0x1 ;  /* 0xffffffffff0f7424 */ /* 0x000fce00078e00ff */
[----:B------:R-:W-:Y:S05]  /*8060*/  WARPSYNC.COLLECTIVE R15, `(.L_x_195) ;  /* 0x000000000f0c7348 */ /* 0x000fea0003c00000 */
[----:B------:R-:W-:Y:S02]  /*8070*/  ELECT P6, UR62, PT ;  /* 0x00000000003e782f */ /* 0x000fe400038c0000 */
[----:B------:R-:W-:Y:S01]  /*8080*/  MOV R14, UR62 ;  /* 0x0000003e000e7c02 */ /* 0x000fe20008000f00 */
[----:B------:R-:W-:Y:S10]  /*8090*/  ENDCOLLECTIVE ;  /* 0x000000000000791b */ /* 0x000ff40003800000 */
.L_x_195:
[----:B------:R-:W-:Y:S05]  /*80a0*/  BSYNC B1 ;  /* 0x0000000000017941 */ /* 0x000fea0003800000 */
.L_x_194:
[----:B------:R-:W-:Y:S05]  /*80b0*/  BRA `(.L_x_196) ;  /* 0xffffffe800e47947 */ /* 0x000fea000383ffff */
.L_x_167:
[----:B0-----:R0:W1:Y:S02]  /*80c0*/  SYNCS.PHASECHK.TRANS64.TRYWAIT P1, [R14+URZ+0x70], R7 ;  /* 0x000070070e0075a7 */ /* 0x001064000802017f */
[----:B-1----:R-:W-:Y:S05]  /*80d0*/  @!P1 NANOSLEEP.SYNCS 0x989680 ;  /* 0x009896800000995d */ /* 0x002fea0003900000 */
[----:B------:R-:W1:Y:S02]  /*80e0*/  @!P1 SYNCS.PHASECHK.TRANS64 P1, [R14+URZ+0x70], R7 ;  /* 0x000070070e0095a7 */ /* 0x000e64000802007f */
[----:B-1----:R-:W-:Y:S05]  /*80f0*/  @!P1 BRA `(.L_x_167) ;  /* 0xfffffffc00f09947 */ /* 0x002fea000383ffff */
[----:B------:R-:W-:Y:S05]  /*8100*/  BRA `(.L_x_197) ;  /* 0xffffffec00187947 */ /* 0x000fea000383ffff */
.L_x_176:
[----:B------:R-:W-:Y:S01]  /*8110*/  BSSY B0, `(.L_x_198) ;  /* 0x0000006000007945 */ /* 0x000fe20003800000 */
[----:B------:R-:W-:-:S07]  /*8120*/  IMAD.MOV.U32 R15, RZ, RZ, -0x1 ;  /* 0xffffffffff0f7424 */ /* 0x000fce00078e00ff */
[----:B------:R-:W-:Y:S05]  /*8130*/  WARPSYNC.COLLECTIVE R15, `(.L_x_199) ;  /* 0x000000000f0c7348 */ /* 0x000fea0003c00000 */
[----:B------:R-:W-:Y:S02]  /*8140*/  ELECT P6, UR62, PT ;  /* 0x00000000003e782f */ /* 0x000fe400038c0000 */
[----:B------:R-:W-:Y:S01]  /*8150*/  MOV R14, UR62 ;  /* 0x0000003e000e7c02 */ /* 0x000fe20008000f00 */
[----:B------:R-:W-:Y:S10]  /*8160*/  ENDCOLLECTIVE ;  /* 0x000000000000791b */ /* 0x000ff40003800000 */
.L_x_199:
[----:B------:R-:W-:Y:S05]  /*8170*/  BSYNC B0 ;  /* 0x0000000000007941 */ /* 0x000fea0003800000 */
.L_x_198:
[----:B------:R-:W-:Y:S05]  /*8180*/  BRA `(.L_x_200) ;  /* 0xfffffff400647947 */ /* 0x000fea000383ffff */
.L_x_180:
[----:B0-----:R0:W1:Y:S02]  /*8190*/  SYNCS.PHASECHK.TRANS64.TRYWAIT P0, [R7+URZ], R2 ;  /* 0x00000002070075a7 */ /* 0x001064000800017f */
[----:B-1----:R-:W-:Y:S05]  /*81a0*/  @!P0 NANOSLEEP.SYNCS 0x989680 ;  /* 0x009896800000895d */ /* 0x002fea0003900000 */
[----:B------:R-:W1:Y:S02]  /*81b0*/  @!P0 SYNCS.PHASECHK.TRANS64 P0, [R7+URZ], R2 ;  /* 0x00000002070085a7 */ /* 0x000e64000800007f */
[----:B-1----:R-:W-:Y:S05]  /*81c0*/  @!P0 BRA `(.L_x_180) ;  /* 0xfffffffc00f08947 */ /* 0x002fea000383ffff */
[----:B------:R-:W-:Y:S05]  /*81d0*/  BRA `(.L_x_201) ;  /* 0xfffffff400a47947 */ /* 0x000fea000383ffff */
.L_x_181:
[----:B0-----:R0:W1:Y:S02]  /*81e0*/  SYNCS.PHASECHK.TRANS64.TRYWAIT P0, [R9+URZ], R4 ;  /* 0x00000004090075a7 */ /* 0x001064000800017f */
[----:B-1----:R-:W-:Y:S05]  /*81f0*/  @!P0 NANOSLEEP.SYNCS 0x989680 ;  /* 0x009896800000895d */ /* 0x002fea0003900000 */
[----:B------:R-:W1:Y:S02]  /*8200*/  @!P0 SYNCS.PHASECHK.TRANS64 P0, [R9+URZ], R4 ;  /* 0x00000004090085a7 */ /* 0x000e64000800007f */
[----:B-1----:R-:W-:Y:S05]  /*8210*/  @!P0 BRA `(.L_x_181) ;  /* 0xfffffffc00f08947 */ /* 0x002fea000383ffff */
[----:B------:R-:W-:Y:S05]  /*8220*/  BRA `(.L_x_202) ;  /* 0xfffffff400b47947 */ /* 0x000fea000383ffff */
.L_x_182:
[----:B0-----:R0:W1:Y:S02]  /*8230*/  SYNCS.PHASECHK.TRANS64.TRYWAIT P0, [R6+URZ], R5 ;  /* 0x00000005060075a7 */ /* 0x001064000800017f */
[----:B-1----:R-:W-:Y:S05]  /*8240*/  @!P0 NANOSLEEP.SYNCS 0x989680 ;  /* 0x009896800000895d */ /* 0x002fea0003900000 */
[----:B------:R-:W1:Y:S02]  /*8250*/  @!P0 SYNCS.PHASECHK.TRANS64 P0, [R6+URZ], R5 ;  /* 0x00000005060085a7 */ /* 0x000e64000800007f */
[----:B-1----:R-:W-:Y:S05]  /*8260*/  @!P0 BRA `(.L_x_182) ;  /* 0xfffffffc00f08947 */ /* 0x002fea000383ffff */
[----:B------:R-:W-:Y:S05]  /*8270*/  BRA `(.L_x_203) ;  /* 0xfffffff400c47947 */ /* 0x000fea000383ffff */
.L_x_183:
[----:B0-----:R0:W1:Y:S02]  /*8280*/  SYNCS.PHASECHK.TRANS64.TRYWAIT P0, [R9+URZ], R4 ;  /* 0x00000004090075a7 */ /* 0x001064000800017f */
[----:B-1----:R-:W-:Y:S05]  /*8290*/  @!P0 NANOSLEEP.SYNCS 0x989680 ;  /* 0x009896800000895d */ /* 0x002fea0003900000 */
[----:B------:R-:W1:Y:S02]  /*82a0*/  @!P0 SYNCS.PHASECHK.TRANS64 P0, [R9+URZ], R4 ;  /* 0x00000004090085a7 */ /* 0x000e64000800007f */
[----:B-1----:R-:W-:Y:S05]  /*82b0*/  @!P0 BRA `(.L_x_183) ;  /* 0xfffffffc00f08947 */ /* 0x002fea000383ffff */
[----:B------:R-:W-:Y:S05]  /*82c0*/  BRA `(.L_x_204) ;  /* 0xfffffff400d47947 */ /* 0x000fea000383ffff */
.L_x_184:
[----:B0-----:R0:W1:Y:S02]  /*82d0*/  SYNCS.PHASECHK.TRANS64.TRYWAIT P0, [R6+URZ], R5 ;  /* 0x00000005060075a7 */ /* 0x001064000800017f */
[----:B-1----:R-:W-:Y:S05]  /*82e0*/  @!P0 NANOSLEEP.SYNCS 0x989680 ;  /* 0x009896800000895d */ /* 0x002fea0003900000 */
[----:B------:R-:W1:Y:S02]  /*82f0*/  @!P0 SYNCS.PHASECHK.TRANS64 P0, [R6+URZ], R5 ;  /* 0x00000005060085a7 */ /* 0x000e64000800007f */
[----:B-1----:R-:W-:Y:S05]  /*8300*/  @!P0 BRA `(.L_x_184) ;  /* 0xfffffffc00f08947 */ /* 0x002fea000383ffff */
[----:B------:R-:W-:Y:S05]  /*8310*/  BRA `(.L_x_205) ;  /* 0xfffffff400e47947 */ /* 0x000fea000383ffff */
.L_x_185:
[----:B0-----:R0:W1:Y:S02]  /*8320*/  SYNCS.PHASECHK.TRANS64.TRYWAIT P0, [R9+URZ], R4 ;  /* 0x00000004090075a7 */ /* 0x001064000800017f */
[----:B-1----:R-:W-:Y:S05]  /*8330*/  @!P0 NANOSLEEP.SYNCS 0x989680 ;  /* 0x009896800000895d */ /* 0x002fea0003900000 */
[----:B------:R-:W1:Y:S02]  /*8340*/  @!P0 SYNCS.PHASECHK.TRANS64 P0, [R9+URZ], R4 ;  /* 0x00000004090085a7 */ /* 0x000e64000800007f */
[----:B-1----:R-:W-:Y:S05]  /*8350*/  @!P0 BRA `(.L_x_185) ;  /* 0xfffffffc00f08947 */ /* 0x002fea000383ffff */
[----:B------:R-:W-:Y:S05]  /*8360*/  BRA `(.L_x_206) ;  /* 0xfffffff400f47947 */ /* 0x000fea000383ffff */
.L_x_186:
[----:B0-----:R0:W1:Y:S02]  /*8370*/  SYNCS.PHASECHK.TRANS64.TRYWAIT P0, [R6+URZ], R5 ;  /* 0x00000005060075a7 */ /* 0x001064000800017f */
[----:B-1----:R-:W-:Y:S05]  /*8380*/  @!P0 NANOSLEEP.SYNCS 0x989680 ;  /* 0x009896800000895d */ /* 0x002fea0003900000 */
[----:B------:R-:W1:Y:S02]  /*8390*/  @!P0 SYNCS.PHASECHK.TRANS64 P0, [R6+URZ], R5 ;  /* 0x00000005060085a7 */ /* 0x000e64000800007f */
[----:B-1----:R-:W-:Y:S05]  /*83a0*/  @!P0 BRA `(.L_x_186) ;  /* 0xfffffffc00f08947 */ /* 0x002fea000383ffff */
[----:B------:R-:W-:Y:S05]  /*83b0*/  BRA `(.L_x_207) ;  /* 0xfffffff800047947 */ /* 0x000fea000383ffff */
.L_x_187:
[----:B0-----:R0:W1:Y:S02]  /*83c0*/  SYNCS.PHASECHK.TRANS64.TRYWAIT P0, [R9+URZ], R4 ;  /* 0x00000004090075a7 */ /* 0x001064000800017f */
[----:B-1----:R-:W-:Y:S05]  /*83d0*/  @!P0 NANOSLEEP.SYNCS 0x989680 ;  /* 0x009896800000895d */ /* 0x002fea0003900000 */
[----:B------:R-:W1:Y:S02]  /*83e0*/  @!P0 SYNCS.PHASECHK.TRANS64 P0, [R9+URZ], R4 ;  /* 0x00000004090085a7 */ /* 0x000e64000800007f */
[----:B-1----:R-:W-:Y:S05]  /*83f0*/  @!P0 BRA `(.L_x_187) ;  /* 0xfffffffc00f08947 */ /* 0x002fea000383ffff */
[----:B------:R-:W-:Y:S05]  /*8400*/  BRA `(.L_x_208) ;  /* 0xfffffff800147947 */ /* 0x000fea000383ffff */
.L_x_188:
[----:B0-----:R0:W1:Y:S02]  /*8410*/  SYNCS.PHASECHK.TRANS64.TRYWAIT P0, [R6+URZ], R5 ;  /* 0x00000005060075a7 */ /* 0x001064000800017f */
[----:B-1----:R-:W-:Y:S05]  /*8420*/  @!P0 NANOSLEEP.SYNCS 0x989680 ;  /* 0x009896800000895d */ /* 0x002fea0003900000 */
[----:B------:R-:W1:Y:S02]  /*8430*/  @!P0 SYNCS.PHASECHK.TRANS64 P0, [R6+URZ], R5 ;  /* 0x00000005060085a7 */ /* 0x000e64000800007f */
[----:B-1----:R-:W-:Y:S05]  /*8440*/  @!P0 BRA `(.L_x_188) ;  /* 0xfffffffc00f08947 */ /* 0x002fea000383ffff */
[----:B------:R-:W-:Y:S05]  /*8450*/  BRA `(.L_x_209) ;  /* 0xfffffff800247947 */ /* 0x000fea000383ffff */
.L_x_189:
[----:B0-----:R0:W1:Y:S02]  /*8460*/  SYNCS.PHASECHK.TRANS64.TRYWAIT P0, [R9+URZ], R4 ;  /* 0x00000004090075a7 */ /* 0x001064000800017f */
[----:B-1----:R-:W-:Y:S05]  /*8470*/  @!P0 NANOSLEEP.SYNCS 0x989680 ;  /* 0x009896800000895d */ /* 0x002fea0003900000 */
[----:B------:R-:W1:Y:S02]  /*8480*/  @!P0 SYNCS.PHASECHK.TRANS64 P0, [R9+URZ], R4 ;  /* 0x00000004090085a7 */ /* 0x000e64000800007f */
[----:B-1----:R-:W-:Y:S05]  /*8490*/  @!P0 BRA `(.L_x_189) ;  /* 0xfffffffc00f08947 */ /* 0x002fea000383ffff */
[----:B------:R-:W-:Y:S05]  /*84a0*/  BRA `(.L_x_210) ;  /* 0xfffffff800347947 */ /* 0x000fea000383ffff */
.L_x_190:
[----:B0-----:R0:W1:Y:S02]  /*84b0*/  SYNCS.PHASECHK.TRANS64.TRYWAIT P0, [R6+URZ], R5 ;  /* 0x00000005060075a7 */ /* 0x001064000800017f */
[----:B-1----:R-:W-:Y:S05]  /*84c0*/  @!P0 NANOSLEEP.SYNCS 0x989680 ;  /* 0x009896800000895d */ /* 0x002fea0003900000 */
[----:B------:R-:W1:Y:S02]  /*84d0*/  @!P0 SYNCS.PHASECHK.TRANS64 P0, [R6+URZ], R5 ;  /* 0x00000005060085a7 */ /* 0x000e64000800007f */
[----:B-1----:R-:W-:Y:S05]  /*84e0*/  @!P0 BRA `(.L_x_190) ;  /* 0xfffffffc00f08947 */ /* 0x002fea000383ffff */
[----:B------:R-:W-:Y:S05]  /*84f0*/  BRA `(.L_x_211) ;  /* 0xfffffff800447947 */ /* 0x000fea000383ffff */
.L_x_191:
[----:B0-----:R0:W1:Y:S02]  /*8500*/  SYNCS.PHASECHK.TRANS64.TRYWAIT P0, [R9+URZ], R4 ;  /* 0x00000004090075a7 */ /* 0x001064000800017f */
[----:B-1----:R-:W-:Y:S05]  /*8510*/  @!P0 NANOSLEEP.SYNCS 0x989680 ;  /* 0x009896800000895d */ /* 0x002fea0003900000 */
[----:B------:R-:W1:Y:S02]  /*8520*/  @!P0 SYNCS.PHASECHK.TRANS64 P0, [R9+URZ], R4 ;  /* 0x00000004090085a7 */ /* 0x000e64000800007f */
[----:B-1----:R-:W-:Y:S05]  /*8530*/  @!P0 BRA `(.L_x_191) ;  /* 0xfffffffc00f08947 */ /* 0x002fea000383ffff */
[----:B------:R-:W-:Y:S05]  /*8540*/  BRA `(.L_x_212) ;  /* 0xfffffff800547947 */ /* 0x000fea000383ffff */
.L_x_192:
[----:B-1----:R1:W2:Y:S02]  /*8550*/  SYNCS.PHASECHK.TRANS64.TRYWAIT P0, [R6+URZ], R5 ;  /* 0x00000005060075a7 */ /* 0x0022a4000800017f */
[----:B--2---:R-:W-:Y:S05]  /*8560*/  @!P0 NANOSLEEP.SYNCS 0x989680 ;  /* 0x009896800000895d */ /* 0x004fea0003900000 */
[----:B------:R-:W2:Y:S02]  /*8570*/  @!P0 SYNCS.PHASECHK.TRANS64 P0, [R6+URZ], R5 ;  /* 0x00000005060085a7 */ /* 0x000ea4000800007f */
[----:B--2---:R-:W-:Y:S05]  /*8580*/  @!P0 BRA `(.L_x_192) ;  /* 0xfffffffc00f08947 */ /* 0x004fea000383ffff */
[----:B------:R-:W-:Y:S05]  /*8590*/  BRA `(.L_x_213) ;  /* 0xfffffff8005c7947 */ /* 0x000fea000383ffff */
.L_x_214:
[----:B------:R-:W-:-:S00]  /*85a0*/  BRA `(.L_x_214) ;  /* 0xfffffffc00fc7947 */ /* 0x000fc0000383ffff */
[----:B------:R-:W-:-:S00]  /*85b0*/  NOP ;  /* 0x0000000000007918 */ /* 0x000fc00000000000 */
        /* <DEDUP_REMOVED lines=12> */
.L_x_215:


//--------------------- .nv.global.init           --------------------------
	.section	.nv.global.init,"aw",@progbits
.nv.global.init:
	.type		$str$22,@object
	.size		$str$22,($str$23 - $str$22)
$str$22:
        /*0000*/ 	.byte	0x6b, 0x5f, 0x74, 0x69, 0x6c, 0x65, 0x5f, 0x63, 0x6f, 0x75, 0x6e, 0x74, 0x20, 0x3e, 0x3d, 0x20
        /*0010*/ 	.byte	0x31, 0x00
	.type		$str$23,@object
	.size		$str$23,(__unnamed_1 - $str$23)
$str$23:
        /*0012*/ 	.byte	0x2f, 0x74, 0x6d, 0x70, 0x2f, 0x63, 0x75, 0x74, 0x6c, 0x61, 0x73, 0x73, 0x5f, 0x73, 0x77, 0x65
        /*0022*/ 	.byte	0x65, 0x70, 0x5f, 0x73, 0x72, 0x63, 0x2f, 0x69, 0x6e, 0x63, 0x6c, 0x75, 0x64, 0x65, 0x2f, 0x63
        /*0032*/ 	.byte	0x75, 0x74, 0x6c, 0x61, 0x73, 0x73, 0x2f, 0x67, 0x65, 0x6d, 0x6d, 0x2f, 0x63, 0x6f, 0x6c, 0x6c
        /*0042*/ 	.byte	0x65, 0x63, 0x74, 0x69, 0x76, 0x65, 0x2f, 0x73, 0x6d, 0x39, 0x30, 0x5f, 0x6d, 0x6d, 0x61, 0x5f
        /*0052*/ 	.byte	0x74, 0x6d, 0x61, 0x5f, 0x67, 0x6d, 0x6d, 0x61, 0x5f, 0x73, 0x73, 0x5f, 0x77, 0x61, 0x72, 0x70
        /*0062*/ 	.byte	0x73, 0x70, 0x65, 0x63, 0x69, 0x61, 0x6c, 0x69, 0x7a, 0x65, 0x64, 0x2e, 0x68, 0x70, 0x70, 0x00
	.type		__unnamed_1,@object
	.size		__unnamed_1,(.L_0 - __unnamed_1)
__unnamed_1:
        /*0072*/ 	.byte	0x76, 0x6f, 0x69, 0x64, 0x20, 0x63, 0x75, 0x74, 0x6c, 0x61, 0x73, 0x73, 0x3a, 0x3a, 0x67, 0x65
        /* <DEDUP_REMOVED lines=179> */
        /*0bb2*/ 	.byte	0x3a, 0x3a, 0x69, 0x64, 0x65, 0x6e, 0x74, 0x69, 0x74, 0x79, 0x5d, 0x00
.L_0:


//--------------------- .nv.shared._ZN7cutlass13device_kernelINS_4gemm6kernel13GemmUniversalIN4cute5tupleIJiiiiEEENS1_10collective13CollectiveMmaINS1_34MainloopSm90TmaGmmaWarpSpecializedILi14ENS5_IJNS4_1CILi1EEESB_SB_EEENS1_35KernelTmaWarpSpecializedCooperativeEEENS5_IJNSA_ILi128EEESF_NSA_ILi32EEEEEENS_6half_tENS5_IJlSB_lEEESI_SJ_NS4_8TiledMMAINS4_8MMA_AtomIJNS4_4SM904GMMA26MMA_64x128x16_F32F16F16_SSILNSN_5MajorE0ELSP_0ELNSN_7ScaleInE1ELSQ_1EEEEEENS4_6LayoutINS5_IJNSA_ILi2EEESB_SB_EEENS5_IJSB_NSA_ILi0EEESW_EEEEENS5_IJNS4_10UnderscoreESZ_SZ_EEEEENS4_13SM90_TMA_LOADENS4_14ComposedLayoutINS4_7SwizzleILi2ELi4ELi3EEENS4_18smem_ptr_flag_bitsILi16EEENST_INS5_IJNSA_ILi8EEESG_EEENS5_IJSG_SB_EEEEEEEvNS4_8identityES12_S1C_vS1D_EENS_8epilogue10collective6detail29Sm90TmaWarpSpecializedAdapterINS1G_15DefaultEpilogueISI_SJ_SJ_NS1F_6thread17LinearCombinationISI_Li1EffLNS1K_9ScaleType4KindE0ELNS_15FloatRoundStyleE2ESI_EENS1_15EpilogueDefaultEEEEEvvEEEEvNT_6ParamsE --------------------------
	.section	.nv.shared._ZN7cutlass13device_kernelINS_4gemm6kernel13GemmUniversalIN4cute5tupleIJiiiiEEENS1_10collective13CollectiveMmaINS1_34MainloopSm90TmaGmmaWarpSpecializedILi14ENS5_IJNS4_1CILi1EEESB_SB_EEENS1_35KernelTmaWarpSpecializedCooperativeEEENS5_IJNSA_ILi128EEESF_NSA_ILi32EEEEEENS_6half_tENS5_IJlSB_lEEESI_SJ_NS4_8TiledMMAINS4_8MMA_AtomIJNS4_4SM904GMMA26MMA_64x128x16_F32F16F16_SSILNSN_5MajorE0ELSP_0ELNSN_7ScaleInE1ELSQ_1EEEEEENS4_6LayoutINS5_IJNSA_ILi2EEESB_SB_EEENS5_IJSB_NSA_ILi0EEESW_EEEEENS5_IJNS4_10UnderscoreESZ_SZ_EEEEENS4_13SM90_TMA_LOADENS4_14ComposedLayoutINS4_7SwizzleILi2ELi4ELi3EEENS4_18smem_ptr_flag_bitsILi16EEENST_INS5_IJNSA_ILi8EEESG_EEENS5_IJSG_SB_EEEEEEEvNS4_8identityES12_S1C_vS1D_EENS_8epilogue10collective6detail29Sm90TmaWarpSpecializedAdapterINS1G_15DefaultEpilogueISI_SJ_SJ_NS1F_6thread17LinearCombinationISI_Li1EffLNS1K_9ScaleType4KindE0ELNS_15FloatRoundStyleE2ESI_EENS1_15EpilogueDefaultEEEEEvvEEEEvNT_6ParamsE,"aw",@nobits
	.sectionflags	@""
	.align	16
	.zero		1024


//--------------------- .nv.shared.reserved.0     --------------------------
	.section	.nv.shared.reserved.0,"aw",@nobits
	.weak		__nv_reservedSMEM_offset_0_alias
	.size		__nv_reservedSMEM_offset_0_alias, 0, 0
	.other		__nv_reservedSMEM_offset_0_alias,@"STO_CUDA_RESERVED_SHARED STV_DEFAULT"
__nv_reservedSMEM_offset_0_alias:
	.zero		0


//--------------------- .nv.global                --------------------------
	.section	.nv.global,"aw",@nobits
.nv.global:
	.type		_ZN40_INTERNAL_32c14908_4_k_cu_779723e1_165814cute1_E,@object
	.size		_ZN40_INTERNAL_32c14908_4_k_cu_779723e1_165814cute1_E,(_ZN40_INTERNAL_32c14908_4_k_cu_779723e1_165814cuda3std3__45__cpo6cbeginE - _ZN40_INTERNAL_32c14908_4_k_cu_779723e1_165814cute1_E)
_ZN40_INTERNAL_32c14908_4_k_cu_779723e1_165814cute1_E:
	.zero		1
	.type		_ZN40_INTERNAL_32c14908_4_k_cu_779723e1_165814cuda3std3__45__cpo6cbeginE,@object
	.size		_ZN40_INTERNAL_32c14908_4_k_cu_779723e1_165814cuda3std3__45__cpo6cbeginE,(_ZN40_INTERNAL_32c14908_4_k_cu_779723e1_165814cuda3std3__48in_placeE - _ZN40_INTERNAL_32c14908_4_k_cu_779723e1_165814cuda3std3__45__cpo6cbeginE)
_ZN40_INTERNAL_32c14908_4_k_cu_779723e1_165814cuda3std3__45__cpo6cbeginE:
	.zero		1
	.type		_ZN40_INTERNAL_32c14908_4_k_cu_779723e1_165814cuda3std3__48in_placeE,@object
	.size		_ZN40_INTERNAL_32c14908_4_k_cu_779723e1_165814cuda3std3__48in_placeE,(_ZN40_INTERNAL_32c14908_4_k_cu_779723e1_165814cuda3std6ranges3__45__cpo9iter_moveE - _ZN40_INTERNAL_32c14908_4_k_cu_779723e1_165814cuda3std3__48in_placeE)
_ZN40_INTERNAL_32c14908_4_k_cu_779723e1_165814cuda3std3__48in_placeE:
	.zero		1
	.type		_ZN40_INTERNAL_32c14908_4_k_cu_779723e1_165814cuda3std6ranges3__45__cpo9iter_moveE,@object
	.size		_ZN40_INTERNAL_32c14908_4_k_cu_779723e1_165814cuda3std6ranges3__45__cpo9iter_moveE,(_ZN40_INTERNAL_32c14908_4_k_cu_779723e1_165814cuda3std3__45__cpo5beginE - _ZN40_INTERNAL_32c14908_4_k_cu_779723e1_165814cuda3std6ranges3__45__cpo9iter_moveE)
_ZN40_INTERNAL_32c14908_4_k_cu_779723e1_165814cuda3std6ranges3__45__cpo9iter_moveE:
	.zero		1
	.type		_ZN40_INTERNAL_32c14908_4_k_cu_779723e1_165814cuda3std3__45__cpo5beginE,@object
	.size		_ZN40_INTERNAL_32c14908_4_k_cu_779723e1_165814cuda3std3__45__cpo5beginE,(_ZN40_INTERNAL_32c14908_4_k_cu_779723e1_165814cuda3std3__442_GLOBAL__N__32c14908_4_k_cu_779723e1_165816ignoreE - _ZN40_INTERNAL_32c14908_4_k_cu_779723e1_165814cuda3std3__45__cpo5beginE)
_ZN40_INTERNAL_32c14908_4_k_cu_779723e1_165814cuda3std3__45__cpo5beginE:
	.zero		1
	.type		_ZN40_INTERNAL_32c14908_4_k_cu_779723e1_165814cuda3std3__442_GLOBAL__N__32c14908_4_k_cu_779723e1_165816ignoreE,@object
	.size		_ZN40_INTERNAL_32c14908_4_k_cu_779723e1_165814cuda3std3__442_GLOBAL__N__32c14908_4_k_cu_779723e1_165816ignoreE,(_ZN40_INTERNAL_32c14908_4_k_cu_779723e1_165814cute7productE - _ZN40_INTERNAL_32c14908_4_k_cu_779723e1_165814cuda3std3__442_GLOBAL__N__32c14908_4_k_cu_779723e1_165816ignoreE)
_ZN40_INTERNAL_32c14908_4_k_cu_779723e1_165814cuda3std3__442_GLOBAL__N__32c14908_4_k_cu_779723e1_165816ignoreE:
	.zero		1
	.type		_ZN40_INTERNAL_32c14908_4_k_cu_779723e1_165814cute7productE,@object
	.size		_ZN40_INTERNAL_32c14908_4_k_cu_779723e1_165814cute7productE,(_ZN40_INTERNAL_32c14908_4_k_cu_779723e1_165814cuda3std3__45__cpo3endE - _ZN40_INTERNAL_32c14908_4_k_cu_779723e1_165814cute7productE)
_ZN40_INTERNAL_32c14908_4_k_cu_779723e1_165814cute7productE:
	.zero		1
	.type		_ZN40_INTERNAL_32c14908_4_k_cu_779723e1_165814cuda3std3__45__cpo3endE,@object
	.size		_ZN40_INTERNAL_32c14908_4_k_cu_779723e1_165814cuda3std3__45__cpo3endE,(_ZN40_INTERNAL_32c14908_4_k_cu_779723e1_165814cuda3std3__419piecewise_constructE - _ZN40_INTERNAL_32c14908_4_k_cu_779723e1_165814cuda3std3__45__cpo3endE)
_ZN40_INTERNAL_32c14908_4_k_cu_779723e1_165814cuda3std3__45__cpo3endE:
	.zero		1
	.type		_ZN40_INTERNAL_32c14908_4_k_cu_779723e1_165814cuda3std3__419piecewise_constructE,@object
	.size		_ZN40_INTERNAL_32c14908_4_k_cu_779723e1_165814cuda3std3__419piecewise_constructE,(_ZN40_INTERNAL_32c14908_4_k_cu_779723e1_165814cuda3std3__45__cpo4cendE - _ZN40_INTERNAL_32c14908_4_k_cu_779723e1_165814cuda3std3__419piecewise_constructE)
_ZN40_INTERNAL_32c14908_4_k_cu_779723e1_165814cuda3std3__419piecewise_constructE:
	.zero		1
	.type		_ZN40_INTERNAL_32c14908_4_k_cu_779723e1_165814cuda3std3__45__cpo4cendE,@object
	.size		_ZN40_INTERNAL_32c14908_4_k_cu_779723e1_165814cuda3std3__45__cpo4cendE,(_ZN40_INTERNAL_32c14908_4_k_cu_779723e1_165814cuda3std6ranges3__45__cpo4swapE - _ZN40_INTERNAL_32c14908_4_k_cu_779723e1_165814cuda3std3__45__cpo4cendE)
_ZN40_INTERNAL_32c14908_4_k_cu_779723e1_165814cuda3std3__45__cpo4cendE:
	.zero		1
	.type		_ZN40_INTERNAL_32c14908_4_k_cu_779723e1_165814cuda3std6ranges3__45__cpo4swapE,@object
	.size		_ZN40_INTERNAL_32c14908_4_k_cu_779723e1_165814cuda3std6ranges3__45__cpo4swapE,(.L_8 - _ZN40_INTERNAL_32c14908_4_k_cu_779723e1_165814cuda3std6ranges3__45__cpo4swapE)
_ZN40_INTERNAL_32c14908_4_k_cu_779723e1_165814cuda3std6ranges3__45__cpo4swapE:
	.zero		1
.L_8:


//--------------------- .nv.constant0._ZN7cutlass13device_kernelINS_4gemm6kernel13GemmUniversalIN4cute5tupleIJiiiiEEENS1_10collective13CollectiveMmaINS1_34MainloopSm90TmaGmmaWarpSpecializedILi14ENS5_IJNS4_1CILi1EEESB_SB_EEENS1_35KernelTmaWarpSpecializedCooperativeEEENS5_IJNSA_ILi128EEESF_NSA_ILi32EEEEEENS_6half_tENS5_IJlSB_lEEESI_SJ_NS4_8TiledMMAINS4_8MMA_AtomIJNS4_4SM904GMMA26MMA_64x128x16_F32F16F16_SSILNSN_5MajorE0ELSP_0ELNSN_7ScaleInE1ELSQ_1EEEEEENS4_6LayoutINS5_IJNSA_ILi2EEESB_SB_EEENS5_IJSB_NSA_ILi0EEESW_EEEEENS5_IJNS4_10UnderscoreESZ_SZ_EEEEENS4_13SM90_TMA_LOADENS4_14ComposedLayoutINS4_7SwizzleILi2ELi4ELi3EEENS4_18smem_ptr_flag_bitsILi16EEENST_INS5_IJNSA_ILi8EEESG_EEENS5_IJSG_SB_EEEEEEEvNS4_8identityES12_S1C_vS1D_EENS_8epilogue10collective6detail29Sm90TmaWarpSpecializedAdapterINS1G_15DefaultEpilogueISI_SJ_SJ_NS1F_6thread17LinearCombinationISI_Li1EffLNS1K_9ScaleType4KindE0ELNS_15FloatRoundStyleE2ESI_EENS1_15EpilogueDefaultEEEEEvvEEEEvNT_6ParamsE --------------------------
	.section	.nv.constant0._ZN7cutlass13device_kernelINS_4gemm6kernel13GemmUniversalIN4cute5tupleIJiiiiEEENS1_10collective13CollectiveMmaINS1_34MainloopSm90TmaGmmaWarpSpecializedILi14ENS5_IJNS4_1CILi1EEESB_SB_EEENS1_35KernelTmaWarpSpecializedCooperativeEEENS5_IJNSA_ILi128EEESF_NSA_ILi32EEEEEENS_6half_tENS5_IJlSB_lEEESI_SJ_NS4_8TiledMMAINS4_8MMA_AtomIJNS4_4SM904GMMA26MMA_64x128x16_F32F16F16_SSILNSN_5MajorE0ELSP_0ELNSN_7ScaleInE1ELSQ_1EEEEEENS4_6LayoutINS5_IJNSA_ILi2EEESB_SB_EEENS5_IJSB_NSA_ILi0EEESW_EEEEENS5_IJNS4_10UnderscoreESZ_SZ_EEEEENS4_13SM90_TMA_LOADENS4_14ComposedLayoutINS4_7SwizzleILi2ELi4ELi3EEENS4_18smem_ptr_flag_bitsILi16EEENST_INS5_IJNSA_ILi8EEESG_EEENS5_IJSG_SB_EEEEEEEvNS4_8identityES12_S1C_vS1D_EENS_8epilogue10collective6detail29Sm90TmaWarpSpecializedAdapterINS1G_15DefaultEpilogueISI_SJ_SJ_NS1F_6thread17LinearCombinationISI_Li1EffLNS1K_9ScaleType4KindE0ELNS_15FloatRoundStyleE2ESI_EENS1_15EpilogueDefaultEEEEEvvEEEEvNT_6ParamsE,"a",@progbits
	.sectionflags	@""
	.align	4
.nv.constant0._ZN7cutlass13device_kernelINS_4gemm6kernel13GemmUniversalIN4cute5tupleIJiiiiEEENS1_10collective13CollectiveMmaINS1_34MainloopSm90TmaGmmaWarpSpecializedILi14ENS5_IJNS4_1CILi1EEESB_SB_EEENS1_35KernelTmaWarpSpecializedCooperativeEEENS5_IJNSA_ILi128EEESF_NSA_ILi32EEEEEENS_6half_tENS5_IJlSB_lEEESI_SJ_NS4_8TiledMMAINS4_8MMA_AtomIJNS4_4SM904GMMA26MMA_64x128x16_F32F16F16_SSILNSN_5MajorE0ELSP_0ELNSN_7ScaleInE1ELSQ_1EEEEEENS4_6LayoutINS5_IJNSA_ILi2EEESB_SB_EEENS5_IJSB_NSA_ILi0EEESW_EEEEENS5_IJNS4_10UnderscoreESZ_SZ_EEEEENS4_13SM90_TMA_LOADENS4_14ComposedLayoutINS4_7SwizzleILi2ELi4ELi3EEENS4_18smem_ptr_flag_bitsILi16EEENST_INS5_IJNSA_ILi8EEESG_EEENS5_IJSG_SB_EEEEEEEvNS4_8identityES12_S1C_vS1D_EENS_8epilogue10collective6detail29Sm90TmaWarpSpecializedAdapterINS1G_15DefaultEpilogueISI_SJ_SJ_NS1F_6thread17LinearCombinationISI_Li1EffLNS1K_9ScaleType4KindE0ELNS_15FloatRoundStyleE2ESI_EENS1_15EpilogueDefaultEEEEEvvEEEEvNT_6ParamsE:
	.zero		1664


//--------------------- SYMBOLS --------------------------

	.type		.nv.reservedSmem.offset0,@object
	.size		.nv.reservedSmem.offset0,0x4
	.type		__assertfail,@function
